	.target	sm_90a

	.elftype	@"ET_EXEC"


//--------------------- .note.nv.tkinfo           --------------------------
	.section	.note.nv.tkinfo,"",@"SHT_NOTE"
	.sectionflags	@"SHF_NOTE_NV_TKINFO"
	.tkinfo
        /*0018*/ 	.word	0x00000002
        /*0030*/ 	.string	""
        /*0030*/ 	.string	"ptxas"
        /*0030*/ 	.string	"Cuda compilation tools, release 13.0, V13.0.88"
        /*0030*/ 	.string	"Build cuda_13.0.r13.0/compiler.36424714_0"
        /*0030*/ 	.string	"-arch sm_90a -m 64 "



//--------------------- .note.nv.cuinfo           --------------------------
	.section	.note.nv.cuinfo,"",@"SHT_NOTE"
	.sectionflags	@"SHF_NOTE_NV_CUINFO"
        /*0018*/ 	.short	0x0002
        /*001a*/ 	.short	0x005a
        /*001c*/ 	.short	0x0082
	.zero		2


//--------------------- .nv.info                  --------------------------
	.section	.nv.info,"",@"SHT_CUDA_INFO"
	.align	4


	//----- nvinfo : EIATTR_REGCOUNT
	.align		4
        /*0000*/ 	.byte	0x04, 0x2f
        /*0002*/ 	.short	(.L_15 - .L_14)
	.align		4
.L_14:
        /*0004*/ 	.word	index@(_ZN7cutlass13device_kernelINS_4gemm6kernel13GemmUniversalIN4cute5tupleIJiiiiEEENS1_10collective13CollectiveMmaINS1_34MainloopSm90TmaGmmaWarpSpecializedILi4ENS5_IJNS4_1CILi2EEENSA_ILi1EEESC_EEENS1_35KernelTmaWarpSpecializedCooperativeEEENS5_IJNSA_ILi128EEESG_SG_EEENS_6half_tENS5_IJlSC_lEEESI_SJ_NS4_8TiledMMAINS4_8MMA_AtomIJNS4_4SM904GMMA26MMA_64x128x16_F32F16F16_SSILNSN_5MajorE0ELSP_0ELNSN_7ScaleInE1ELSQ_1EEEEEENS4_6LayoutISD_NS5_IJSC_NSA_ILi0EEESU_EEEEENS5_IJNS4_10UnderscoreESX_SX_EEEEENS4_13SM90_TMA_LOADENS4_14ComposedLayoutINS4_7SwizzleILi3ELi4ELi3EEENS4_18smem_ptr_flag_bitsILi16EEENST_INS5_IJNSA_ILi8EEENSA_ILi64EEEEEENS5_IJS17_SC_EEEEEEEvNS4_8identityENS4_23SM90_TMA_LOAD_MULTICASTES1B_vS1C_EENS_8epilogue10collective6detail29Sm90TmaWarpSpecializedAdapterINS1G_15DefaultEpilogueISI_SJ_SJ_NS1F_6thread17LinearCombinationISI_Li1EffLNS1K_9ScaleType4KindE0ELNS_15FloatRoundStyleE2ESI_EENS1_15EpilogueDefaultEEEEEvvEEEEvNT_6ParamsE)
        /*0008*/ 	.word	0x000000a8


	//----- nvinfo : EIATTR_FRAME_SIZE
	.align		4
.L_15:
        /*000c*/ 	.byte	0x04, 0x11
        /*000e*/ 	.short	(.L_17 - .L_16)
	.align		4
.L_16:
        /*0010*/ 	.word	index@(_ZN7cutlass13device_kernelINS_4gemm6kernel13GemmUniversalIN4cute5tupleIJiiiiEEENS1_10collective13CollectiveMmaINS1_34MainloopSm90TmaGmmaWarpSpecializedILi4ENS5_IJNS4_1CILi2EEENSA_ILi1EEESC_EEENS1_35KernelTmaWarpSpecializedCooperativeEEENS5_IJNSA_ILi128EEESG_SG_EEENS_6half_tENS5_IJlSC_lEEESI_SJ_NS4_8TiledMMAINS4_8MMA_AtomIJNS4_4SM904GMMA26MMA_64x128x16_F32F16F16_SSILNSN_5MajorE0ELSP_0ELNSN_7ScaleInE1ELSQ_1EEEEEENS4_6LayoutISD_NS5_IJSC_NSA_ILi0EEESU_EEEEENS5_IJNS4_10UnderscoreESX_SX_EEEEENS4_13SM90_TMA_LOADENS4_14ComposedLayoutINS4_7SwizzleILi3ELi4ELi3EEENS4_18smem_ptr_flag_bitsILi16EEENST_INS5_IJNSA_ILi8EEENSA_ILi64EEEEEENS5_IJS17_SC_EEEEEEEvNS4_8identityENS4_23SM90_TMA_LOAD_MULTICASTES1B_vS1C_EENS_8epilogue10collective6detail29Sm90TmaWarpSpecializedAdapterINS1G_15DefaultEpilogueISI_SJ_SJ_NS1F_6thread17LinearCombinationISI_Li1EffLNS1K_9ScaleType4KindE0ELNS_15FloatRoundStyleE2ESI_EENS1_15EpilogueDefaultEEEEEvvEEEEvNT_6ParamsE)
        /*0014*/ 	.word	0x00000000


	//----- nvinfo : EIATTR_MIN_STACK_SIZE
	.align		4
.L_17:
        /*0018*/ 	.byte	0x04, 0x12
        /*001a*/ 	.short	(.L_19 - .L_18)
	.align		4
.L_18:
        /*001c*/ 	.word	index@(_ZN7cutlass13device_kernelINS_4gemm6kernel13GemmUniversalIN4cute5tupleIJiiiiEEENS1_10collective13CollectiveMmaINS1_34MainloopSm90TmaGmmaWarpSpecializedILi4ENS5_IJNS4_1CILi2EEENSA_ILi1EEESC_EEENS1_35KernelTmaWarpSpecializedCooperativeEEENS5_IJNSA_ILi128EEESG_SG_EEENS_6half_tENS5_IJlSC_lEEESI_SJ_NS4_8TiledMMAINS4_8MMA_AtomIJNS4_4SM904GMMA26MMA_64x128x16_F32F16F16_SSILNSN_5MajorE0ELSP_0ELNSN_7ScaleInE1ELSQ_1EEEEEENS4_6LayoutISD_NS5_IJSC_NSA_ILi0EEESU_EEEEENS5_IJNS4_10UnderscoreESX_SX_EEEEENS4_13SM90_TMA_LOADENS4_14ComposedLayoutINS4_7SwizzleILi3ELi4ELi3EEENS4_18smem_ptr_flag_bitsILi16EEENST_INS5_IJNSA_ILi8EEENSA_ILi64EEEEEENS5_IJS17_SC_EEEEEEEvNS4_8identityENS4_23SM90_TMA_LOAD_MULTICASTES1B_vS1C_EENS_8epilogue10collective6detail29Sm90TmaWarpSpecializedAdapterINS1G_15DefaultEpilogueISI_SJ_SJ_NS1F_6thread17LinearCombinationISI_Li1EffLNS1K_9ScaleType4KindE0ELNS_15FloatRoundStyleE2ESI_EENS1_15EpilogueDefaultEEEEEvvEEEEvNT_6ParamsE)
        /*0020*/ 	.word	0x00000000
.L_19:


//--------------------- .nv.compat                --------------------------
	.section	.nv.compat,"",@"SHT_CUDA_COMPAT_INFO"
	.align	4
        /*0000*/ 	.byte	0x02, 0x09, 0x01, 0x00, 0x02, 0x02, 0x04, 0x00, 0x02, 0x05, 0x05, 0x00, 0x03, 0x07, 0x01, 0x01
        /*0010*/ 	.byte	0x02, 0x03, 0x01, 0x00, 0x02, 0x06, 0x01, 0x00, 0x04, 0x0b, 0x08, 0x00, 0x00, 0x00, 0x00, 0x00
        /*0020*/ 	.byte	0x00, 0x00, 0x00, 0x00


//--------------------- .nv.info._ZN7cutlass13device_kernelINS_4gemm6kernel13GemmUniversalIN4cute5tupleIJiiiiEEENS1_10collective13CollectiveMmaINS1_34MainloopSm90TmaGmmaWarpSpecializedILi4ENS5_IJNS4_1CILi2EEENSA_ILi1EEESC_EEENS1_35KernelTmaWarpSpecializedCooperativeEEENS5_IJNSA_ILi128EEESG_SG_EEENS_6half_tENS5_IJlSC_lEEESI_SJ_NS4_8TiledMMAINS4_8MMA_AtomIJNS4_4SM904GMMA26MMA_64x128x16_F32F16F16_SSILNSN_5MajorE0ELSP_0ELNSN_7ScaleInE1ELSQ_1EEEEEENS4_6LayoutISD_NS5_IJSC_NSA_ILi0EEESU_EEEEENS5_IJNS4_10UnderscoreESX_SX_EEEEENS4_13SM90_TMA_LOADENS4_14ComposedLayoutINS4_7SwizzleILi3ELi4ELi3EEENS4_18smem_ptr_flag_bitsILi16EEENST_INS5_IJNSA_ILi8EEENSA_ILi64EEEEEENS5_IJS17_SC_EEEEEEEvNS4_8identityENS4_23SM90_TMA_LOAD_MULTICASTES1B_vS1C_EENS_8epilogue10collective6detail29Sm90TmaWarpSpecializedAdapterINS1G_15DefaultEpilogueISI_SJ_SJ_NS1F_6thread17LinearCombinationISI_Li1EffLNS1K_9ScaleType4KindE0ELNS_15FloatRoundStyleE2ESI_EENS1_15EpilogueDefaultEEEEEvvEEEEvNT_6ParamsE --------------------------
	.section	.nv.info._ZN7cutlass13device_kernelINS_4gemm6kernel13GemmUniversalIN4cute5tupleIJiiiiEEENS1_10collective13CollectiveMmaINS1_34MainloopSm90TmaGmmaWarpSpecializedILi4ENS5_IJNS4_1CILi2EEENSA_ILi1EEESC_EEENS1_35KernelTmaWarpSpecializedCooperativeEEENS5_IJNSA_ILi128EEESG_SG_EEENS_6half_tENS5_IJlSC_lEEESI_SJ_NS4_8TiledMMAINS4_8MMA_AtomIJNS4_4SM904GMMA26MMA_64x128x16_F32F16F16_SSILNSN_5MajorE0ELSP_0ELNSN_7ScaleInE1ELSQ_1EEEEEENS4_6LayoutISD_NS5_IJSC_NSA_ILi0EEESU_EEEEENS5_IJNS4_10UnderscoreESX_SX_EEEEENS4_13SM90_TMA_LOADENS4_14ComposedLayoutINS4_7SwizzleILi3ELi4ELi3EEENS4_18smem_ptr_flag_bitsILi16EEENST_INS5_IJNSA_ILi8EEENSA_ILi64EEEEEENS5_IJS17_SC_EEEEEEEvNS4_8identityENS4_23SM90_TMA_LOAD_MULTICASTES1B_vS1C_EENS_8epilogue10collective6detail29Sm90TmaWarpSpecializedAdapterINS1G_15DefaultEpilogueISI_SJ_SJ_NS1F_6thread17LinearCombinationISI_Li1EffLNS1K_9ScaleType4KindE0ELNS_15FloatRoundStyleE2ESI_EENS1_15EpilogueDefaultEEEEEvvEEEEvNT_6ParamsE,"",@"SHT_CUDA_INFO"
	.sectionflags	@""
	.align	4


	//----- nvinfo : EIATTR_CUDA_API_VERSION
	.align		4
        /*0000*/ 	.byte	0x04, 0x37
        /*0002*/ 	.short	(.L_21 - .L_20)
.L_20:
        /*0004*/ 	.word	0x00000082


	//----- nvinfo : EIATTR_KPARAM_INFO
	.align		4
.L_21:
        /*0008*/ 	.byte	0x04, 0x17
        /*000a*/ 	.short	(.L_23 - .L_22)
.L_22:
        /*000c*/ 	.word	0x00000000
        /*0010*/ 	.short	0x0000
        /*0012*/ 	.short	0x0070
        /*0014*/ 	.byte	0x00, 0xf0, 0x01, 0x10


	//----- nvinfo : EIATTR_SPARSE_MMA_MASK
	.align		4
.L_23:
        /*0018*/ 	.byte	0x03, 0x50
        /*001a*/ 	.short	0x0000


	//----- nvinfo : EIATTR_MAXREG_COUNT
	.align		4
        /*001c*/ 	.byte	0x03, 0x1b
        /*001e*/ 	.short	0x00a8


	//----- nvinfo : EIATTR_NUM_BARRIERS
	.align		4
        /*0020*/ 	.byte	0x02, 0x4c
        /*0022*/ 	.byte	0x01
	.zero		1


	//----- nvinfo : EIATTR_EXTERNS
	.align		4
        /*0024*/ 	.byte	0x04, 0x0f
        /*0026*/ 	.short	(.L_25 - .L_24)


	//   ....[0]....
	.align		4
.L_24:
        /*0028*/ 	.word	index@(__assertfail)


	//----- nvinfo : EIATTR_MERCURY_ISA_VERSION
	.align		4
.L_25:
        /*002c*/ 	.byte	0x03, 0x5f
        /*002e*/ 	.short	0x0101


	//----- nvinfo : EIATTR_INT_WARP_WIDE_INSTR_OFFSETS
	.align		4
        /*0030*/ 	.byte	0x04, 0x31
        /*0032*/ 	.short	(.L_27 - .L_26)


	//   ....[0]....
.L_26:
        /*0034*/ 	.word	0x00000490


	//   ....[1]....
        /*0038*/ 	.word	0x000004c0


	//   ....[2]....
        /*003c*/ 	.word	0x00000680


	//   ....[3]....
        /*0040*/ 	.word	0x00002280


	//----- nvinfo : EIATTR_COOP_GROUP_MASK_REGIDS
	.align		4
.L_27:
        /*0044*/ 	.byte	0x04, 0x29
        /*0046*/ 	.short	(.L_29 - .L_28)


	//   ....[0]....
.L_28:
        /*0048*/ 	.word	0xffffffff


	//   ....[1]....
        /*004c*/ 	.word	0xffffffff


	//   ....[2]....
        /*0050*/ 	.word	0xffffffff


	//   ....[3]....
        /*0054*/ 	.word	0xffffffff


	//   ....[4]....
        /*0058*/ 	.word	0xffffffff


	//   ....[5]....
        /*005c*/ 	.word	0xffffffff


	//----- nvinfo : EIATTR_COOP_GROUP_INSTR_OFFSETS
	.align		4
.L_29:
        /*0060*/ 	.byte	0x04, 0x28
        /*0062*/ 	.short	(.L_31 - .L_30)


	//   ....[0]....
.L_30:
        /*0064*/ 	.word	0x00000060


	//   ....[1]....
        /*0068*/ 	.word	0x00000070


	//   ....[2]....
        /*006c*/ 	.word	0x00000130


	//   ....[3]....
        /*0070*/ 	.word	0x000002d0


	//   ....[4]....
        /*0074*/ 	.word	0x00000800


	//   ....[5]....
        /*0078*/ 	.word	0x00001480


	//----- nvinfo : EIATTR_REG_RECONFIG
	.align		4
.L_31:
        /*007c*/ 	.byte	0x01, 0x54
	.zero		2


	//----- nvinfo : EIATTR_SYSCALL_OFFSETS
	.align		4
        /*0080*/ 	.byte	0x04, 0x46
        /*0082*/ 	.short	(.L_33 - .L_32)


	//   ....[0]....
.L_32:
        /*0084*/ 	.word	0x00001670


	//----- nvinfo : EIATTR_MBARRIER_INSTR_OFFSETS
	.align		4
.L_33:
        /*0088*/ 	.byte	0x04, 0x39
        /*008a*/ 	.short	(.L_35 - .L_34)


	//   ....[0]....
.L_34:
        /*008c*/ 	.word	0x00000230
        /*0090*/ 	.word	0x000000ff
        /*0094*/ 	.word	0x00000000
        /*0098*/ 	.short	0x0100
        /*009a*/ 	.byte	0x08
	.zero		1


	//   ....[1]....
        /*009c*/ 	.word	0x00000240
        /*00a0*/ 	.word	0x000000ff
        /*00a4*/ 	.word	0x00000020
        /*00a8*/ 	.short	0x0100
        /*00aa*/ 	.byte	0x08
	.zero		1


	//   ....[2]....
        /*00ac*/ 	.word	0x00000250
        /*00b0*/ 	.word	0x000000ff
        /*00b4*/ 	.word	0x00000008
        /*00b8*/ 	.short	0x0100
        /*00ba*/ 	.byte	0x08
	.zero		1


	//   ....[3]....
        /*00bc*/ 	.word	0x00000260
        /*00c0*/ 	.word	0x000000ff
        /*00c4*/ 	.word	0x00000028
        /*00c8*/ 	.short	0x0100
        /*00ca*/ 	.byte	0x08
	.zero		1


	//   ....[4]....
        /*00cc*/ 	.word	0x00000270
        /*00d0*/ 	.word	0x000000ff
        /*00d4*/ 	.word	0x00000010
        /*00d8*/ 	.short	0x0100
        /*00da*/ 	.byte	0x08
	.zero		1


	//   ....[5]....
        /*00dc*/ 	.word	0x00000280
        /*00e0*/ 	.word	0x000000ff
        /*00e4*/ 	.word	0x00000030
        /*00e8*/ 	.short	0x0100
        /*00ea*/ 	.byte	0x08
	.zero		1


	//   ....[6]....
        /*00ec*/ 	.word	0x00000290
        /*00f0*/ 	.word	0x000000ff
        /*00f4*/ 	.word	0x00000018
        /*00f8*/ 	.short	0x0100
        /*00fa*/ 	.byte	0x08
	.zero		1


	//   ....[7]....
        /*00fc*/ 	.word	0x000002a0
        /*0100*/ 	.word	0x000000ff
        /*0104*/ 	.word	0x00000038
        /*0108*/ 	.short	0x0100
        /*010a*/ 	.byte	0x08
	.zero		1


	//   ....[8]....
        /*010c*/ 	.word	0x00000720
        /*0110*/ 	.word	0x000000ff
        /*0114*/ 	.word	0x00000050
        /*0118*/ 	.short	0x0100
        /*011a*/ 	.byte	0x06
	.zero		1


	//   ....[9]....
        /*011c*/ 	.word	0x000007a0
        /*0120*/ 	.word	0x000000ff
        /*0124*/ 	.word	0x00000058
        /*0128*/ 	.short	0x0100
        /*012a*/ 	.byte	0x06
	.zero		1


	//   ....[10]....
        /*012c*/ 	.word	0x00001730
        /*0130*/ 	.word	0x00000003
        /*0134*/ 	.word	0x00000000
        /*0138*/ 	.short	0x010a
        /*013a*/ 	.byte	0x3f
	.zero		1


	//   ....[11]....
        /*013c*/ 	.word	0x00001790
        /*0140*/ 	.word	0x00000003
        /*0144*/ 	.word	0x00000000
        /*0148*/ 	.short	0x010a
        /*014a*/ 	.byte	0x3f
	.zero		1


	//   ....[12]....
        /*014c*/ 	.word	0x00001cd0
        /*0150*/ 	.word	0x00000005
        /*0154*/ 	.word	0x00000000
        /*0158*/ 	.short	0x010a
        /*015a*/ 	.byte	0x3f
	.zero		1


	//   ....[13]....
        /*015c*/ 	.word	0x00001d10
        /*0160*/ 	.word	0x00000005
        /*0164*/ 	.word	0x00000000
        /*0168*/ 	.short	0x010a
        /*016a*/ 	.byte	0x3f
	.zero		1


	//   ....[14]....
        /*016c*/ 	.word	0x00002130
        /*0170*/ 	.word	0x00000004
        /*0174*/ 	.word	0x00000000
        /*0178*/ 	.short	0x0101
        /*017a*/ 	.byte	0x3f
	.zero		1


	//   ....[15]....
        /*017c*/ 	.word	0x000022f0
        /*0180*/ 	.word	0x00000000
        /*0184*/ 	.word	0x00000000
        /*0188*/ 	.short	0x0101
        /*018a*/ 	.byte	0x3f
	.zero		1


	//   ....[16]....
        /*018c*/ 	.word	0x00007410
        /*0190*/ 	.word	0x00000017
        /*0194*/ 	.word	0x00000020
        /*0198*/ 	.short	0x010a
        /*019a*/ 	.byte	0x3f
	.zero		1


	//   ....[17]....
        /*019c*/ 	.word	0x00007890
        /*01a0*/ 	.word	0x00000005
        /*01a4*/ 	.word	0x00000058
        /*01a8*/ 	.short	0x0101
        /*01aa*/ 	.byte	0x3f
	.zero		1


	//   ....[18]....
        /*01ac*/ 	.word	0x00007fb0
        /*01b0*/ 	.word	0x00000007
        /*01b4*/ 	.word	0x00000000
        /*01b8*/ 	.short	0x010a
        /*01ba*/ 	.byte	0x3f
	.zero		1


	//   ....[19]....
        /*01bc*/ 	.word	0x00008030
        /*01c0*/ 	.word	0x00000006
        /*01c4*/ 	.word	0x00000000
        /*01c8*/ 	.short	0x010a
        /*01ca*/ 	.byte	0x3f
	.zero		1


	//   ....[20]....
        /*01cc*/ 	.word	0x000080c0
        /*01d0*/ 	.word	0x00000007
        /*01d4*/ 	.word	0x00000000
        /*01d8*/ 	.short	0x010a
        /*01da*/ 	.byte	0x3f
	.zero		1


	//   ....[21]....
        /*01dc*/ 	.word	0x00008150
        /*01e0*/ 	.word	0x00000005
        /*01e4*/ 	.word	0x00000000
        /*01e8*/ 	.short	0x010a
        /*01ea*/ 	.byte	0x3f
	.zero		1


	//   ....[22]....
        /*01ec*/ 	.word	0x000081b0
        /*01f0*/ 	.word	0x00000003
        /*01f4*/ 	.word	0x00000000
        /*01f8*/ 	.short	0x010a
        /*01fa*/ 	.byte	0x3f
	.zero		1


	//   ....[23]....
        /*01fc*/ 	.word	0x00008200
        /*0200*/ 	.word	0x00000005
        /*0204*/ 	.word	0x00000000
        /*0208*/ 	.short	0x010a
        /*020a*/ 	.byte	0x3f
	.zero		1


	//   ....[24]....
        /*020c*/ 	.word	0x000082d0
        /*0210*/ 	.word	0x00000017
        /*0214*/ 	.word	0x00000020
        /*0218*/ 	.short	0x010a
        /*021a*/ 	.byte	0x3f
	.zero		1


	//   ....[25]....
        /*021c*/ 	.word	0x000083a0
        /*0220*/ 	.word	0x00000007
        /*0224*/ 	.word	0x00000000
        /*0228*/ 	.short	0x010a
        /*022a*/ 	.byte	0x3f
	.zero		1


	//   ....[26]....
        /*022c*/ 	.word	0x000083f0
        /*0230*/ 	.word	0x00000006
        /*0234*/ 	.word	0x00000000
        /*0238*/ 	.short	0x010a
        /*023a*/ 	.byte	0x3f
	.zero		1


	//   ....[27]....
        /*023c*/ 	.word	0x00008440
        /*0240*/ 	.word	0x00000007
        /*0244*/ 	.word	0x00000000
        /*0248*/ 	.short	0x010a
        /*024a*/ 	.byte	0x3f
	.zero		1


	//----- nvinfo : EIATTR_NUM_MBARRIERS
	.align		4
.L_35:
        /*024c*/ 	.byte	0x03, 0x38
        /*024e*/ 	.short	0x000a


	//----- nvinfo : EIATTR_EXIT_INSTR_OFFSETS
	.align		4
        /*0250*/ 	.byte	0x04, 0x1c
        /*0252*/ 	.short	(.L_37 - .L_36)


	//   ....[0]....
.L_36:
        /*0254*/ 	.word	0x000009d0


	//   ....[1]....
        /*0258*/ 	.word	0x000011e0


	//   ....[2]....
        /*025c*/ 	.word	0x00006b90


	//   ....[3]....
        /*0260*/ 	.word	0x000070f0


	//   ....[4]....
        /*0264*/ 	.word	0x000081a0


	//----- nvinfo : EIATTR_MAX_THREADS
	.align		4
.L_37:
        /*0268*/ 	.byte	0x04, 0x05
        /*026a*/ 	.short	(.L_39 - .L_38)
.L_38:
        /*026c*/ 	.word	0x00000180
        /*0270*/ 	.word	0x00000001
        /*0274*/ 	.word	0x00000001


	//----- nvinfo : EIATTR_CRS_STACK_SIZE
	.align		4
.L_39:
        /*0278*/ 	.byte	0x04, 0x1e
        /*027a*/ 	.short	(.L_41 - .L_40)
.L_40:
        /*027c*/ 	.word	0x00000000


	//----- nvinfo : EIATTR_CBANK_PARAM_SIZE
	.align		4
.L_41:
        /*0280*/ 	.byte	0x03, 0x19
        /*0282*/ 	.short	0x0470


	//----- nvinfo : EIATTR_PARAM_CBANK
	.align		4
        /*0284*/ 	.byte	0x04, 0x0a
        /*0286*/ 	.short	(.L_43 - .L_42)
	.align		4
.L_42:
        /*0288*/ 	.word	index@(.nv.constant0._ZN7cutlass13device_kernelINS_4gemm6kernel13GemmUniversalIN4cute5tupleIJiiiiEEENS1_10collective13CollectiveMmaINS1_34MainloopSm90TmaGmmaWarpSpecializedILi4ENS5_IJNS4_1CILi2EEENSA_ILi1EEESC_EEENS1_35KernelTmaWarpSpecializedCooperativeEEENS5_IJNSA_ILi128EEESG_SG_EEENS_6half_tENS5_IJlSC_lEEESI_SJ_NS4_8TiledMMAINS4_8MMA_AtomIJNS4_4SM904GMMA26MMA_64x128x16_F32F16F16_SSILNSN_5MajorE0ELSP_0ELNSN_7ScaleInE1ELSQ_1EEEEEENS4_6LayoutISD_NS5_IJSC_NSA_ILi0EEESU_EEEEENS5_IJNS4_10UnderscoreESX_SX_EEEEENS4_13SM90_TMA_LOADENS4_14ComposedLayoutINS4_7SwizzleILi3ELi4ELi3EEENS4_18smem_ptr_flag_bitsILi16EEENST_INS5_IJNSA_ILi8EEENSA_ILi64EEEEEENS5_IJS17_SC_EEEEEEEvNS4_8identityENS4_23SM90_TMA_LOAD_MULTICASTES1B_vS1C_EENS_8epilogue10collective6detail29Sm90TmaWarpSpecializedAdapterINS1G_15DefaultEpilogueISI_SJ_SJ_NS1F_6thread17LinearCombinationISI_Li1EffLNS1K_9ScaleType4KindE0ELNS_15FloatRoundStyleE2ESI_EENS1_15EpilogueDefaultEEEEEvvEEEEvNT_6ParamsE)
        /*028c*/ 	.short	0x0210
        /*028e*/ 	.short	0x0470


	//----- nvinfo : EIATTR_SW_WAR
	.align		4
.L_43:
        /*0290*/ 	.byte	0x04, 0x36
        /*0292*/ 	.short	(.L_45 - .L_44)
.L_44:
        /*0294*/ 	.word	0x00000008
.L_45:


//--------------------- .nv.callgraph             --------------------------
	.section	.nv.callgraph,"",@"SHT_CUDA_CALLGRAPH"
	.align	4
	.sectionentsize	8
	.align		4
        /*0000*/ 	.word	0x00000000
	.align		4
        /*0004*/ 	.word	0xffffffff
	.align		4
        /*0008*/ 	.word	index@(_ZN7cutlass13device_kernelINS_4gemm6kernel13GemmUniversalIN4cute5tupleIJiiiiEEENS1_10collective13CollectiveMmaINS1_34MainloopSm90TmaGmmaWarpSpecializedILi4ENS5_IJNS4_1CILi2EEENSA_ILi1EEESC_EEENS1_35KernelTmaWarpSpecializedCooperativeEEENS5_IJNSA_ILi128EEESG_SG_EEENS_6half_tENS5_IJlSC_lEEESI_SJ_NS4_8TiledMMAINS4_8MMA_AtomIJNS4_4SM904GMMA26MMA_64x128x16_F32F16F16_SSILNSN_5MajorE0ELSP_0ELNSN_7ScaleInE1ELSQ_1EEEEEENS4_6LayoutISD_NS5_IJSC_NSA_ILi0EEESU_EEEEENS5_IJNS4_10UnderscoreESX_SX_EEEEENS4_13SM90_TMA_LOADENS4_14ComposedLayoutINS4_7SwizzleILi3ELi4ELi3EEENS4_18smem_ptr_flag_bitsILi16EEENST_INS5_IJNSA_ILi8EEENSA_ILi64EEEEEENS5_IJS17_SC_EEEEEEEvNS4_8identityENS4_23SM90_TMA_LOAD_MULTICASTES1B_vS1C_EENS_8epilogue10collective6detail29Sm90TmaWarpSpecializedAdapterINS1G_15DefaultEpilogueISI_SJ_SJ_NS1F_6thread17LinearCombinationISI_Li1EffLNS1K_9ScaleType4KindE0ELNS_15FloatRoundStyleE2ESI_EENS1_15EpilogueDefaultEEEEEvvEEEEvNT_6ParamsE)
	.align		4
        /*000c*/ 	.word	index@(__assertfail)
	.align		4
        /*0010*/ 	.word	0x00000000
	.align		4
        /*0014*/ 	.word	0xfffffffe
	.align		4
        /*0018*/ 	.word	0x00000000
	.align		4
        /*001c*/ 	.word	0xfffffffd
	.align		4
        /*0020*/ 	.word	0x00000000
	.align		4
        /*0024*/ 	.word	0xfffffffc


//--------------------- .nv.constant4             --------------------------
	.section	.nv.constant4,"a",@progbits
	.align	8
	.align		8
.nv.constant4:
        /*0000*/ 	.dword	__assertfail
	.align		8
        /*0008*/ 	.dword	__unnamed_1
	.align		8
        /*0010*/ 	.dword	_ZN39_INTERNAL_b7ee7de8_4_k_cu_d65cad6c_38584cuda3std3__45__cpo5beginE
	.align		8
        /*0018*/ 	.dword	_ZN39_INTERNAL_b7ee7de8_4_k_cu_d65cad6c_38584cuda3std3__45__cpo3endE
	.align		8
        /*0020*/ 	.dword	_ZN39_INTERNAL_b7ee7de8_4_k_cu_d65cad6c_38584cuda3std3__45__cpo6cbeginE
	.align		8
        /*0028*/ 	.dword	_ZN39_INTERNAL_b7ee7de8_4_k_cu_d65cad6c_38584cuda3std3__45__cpo4cendE
	.align		8
        /*0030*/ 	.dword	_ZN39_INTERNAL_b7ee7de8_4_k_cu_d65cad6c_38584cuda3std3__441_GLOBAL__N__b7ee7de8_4_k_cu_d65cad6c_38586ignoreE
	.align		8
        /*0038*/ 	.dword	_ZN39_INTERNAL_b7ee7de8_4_k_cu_d65cad6c_38584cuda3std3__419piecewise_constructE
	.align		8
        /*0040*/ 	.dword	_ZN39_INTERNAL_b7ee7de8_4_k_cu_d65cad6c_38584cuda3std3__48in_placeE
	.align		8
        /*0048*/ 	.dword	_ZN39_INTERNAL_b7ee7de8_4_k_cu_d65cad6c_38584cuda3std6ranges3__45__cpo4swapE
	.align		8
        /*0050*/ 	.dword	_ZN39_INTERNAL_b7ee7de8_4_k_cu_d65cad6c_38584cuda3std6ranges3__45__cpo9iter_moveE
	.align		8
        /*0058*/ 	.dword	_ZN39_INTERNAL_b7ee7de8_4_k_cu_d65cad6c_38584cute7productE
	.align		8
        /*0060*/ 	.dword	_ZN39_INTERNAL_b7ee7de8_4_k_cu_d65cad6c_38584cute1_E
	.align		8
        /*0068*/ 	.dword	$str$22
	.align		8
        /*0070*/ 	.dword	$str$23


//--------------------- .text._ZN7cutlass13device_kernelINS_4gemm6kernel13GemmUniversalIN4cute5tupleIJiiiiEEENS1_10collective13CollectiveMmaINS1_34MainloopSm90TmaGmmaWarpSpecializedILi4ENS5_IJNS4_1CILi2EEENSA_ILi1EEESC_EEENS1_35KernelTmaWarpSpecializedCooperativeEEENS5_IJNSA_ILi128EEESG_SG_EEENS_6half_tENS5_IJlSC_lEEESI_SJ_NS4_8TiledMMAINS4_8MMA_AtomIJNS4_4SM904GMMA26MMA_64x128x16_F32F16F16_SSILNSN_5MajorE0ELSP_0ELNSN_7ScaleInE1ELSQ_1EEEEEENS4_6LayoutISD_NS5_IJSC_NSA_ILi0EEESU_EEEEENS5_IJNS4_10UnderscoreESX_SX_EEEEENS4_13SM90_TMA_LOADENS4_14ComposedLayoutINS4_7SwizzleILi3ELi4ELi3EEENS4_18smem_ptr_flag_bitsILi16EEENST_INS5_IJNSA_ILi8EEENSA_ILi64EEEEEENS5_IJS17_SC_EEEEEEEvNS4_8identityENS4_23SM90_TMA_LOAD_MULTICASTES1B_vS1C_EENS_8epilogue10collective6detail29Sm90TmaWarpSpecializedAdapterINS1G_15DefaultEpilogueISI_SJ_SJ_NS1F_6thread17LinearCombinationISI_Li1EffLNS1K_9ScaleType4KindE0ELNS_15FloatRoundStyleE2ESI_EENS1_15EpilogueDefaultEEEEEvvEEEEvNT_6ParamsE --------------------------
	.section	.text._ZN7cutlass13device_kernelINS_4gemm6kernel13GemmUniversalIN4cute5tupleIJiiiiEEENS1_10collective13CollectiveMmaINS1_34MainloopSm90TmaGmmaWarpSpecializedILi4ENS5_IJNS4_1CILi2EEENSA_ILi1EEESC_EEENS1_35KernelTmaWarpSpecializedCooperativeEEENS5_IJNSA_ILi128EEESG_SG_EEENS_6half_tENS5_IJlSC_lEEESI_SJ_NS4_8TiledMMAINS4_8MMA_AtomIJNS4_4SM904GMMA26MMA_64x128x16_F32F16F16_SSILNSN_5MajorE0ELSP_0ELNSN_7ScaleInE1ELSQ_1EEEEEENS4_6LayoutISD_NS5_IJSC_NSA_ILi0EEESU_EEEEENS5_IJNS4_10UnderscoreESX_SX_EEEEENS4_13SM90_TMA_LOADENS4_14ComposedLayoutINS4_7SwizzleILi3ELi4ELi3EEENS4_18smem_ptr_flag_bitsILi16EEENST_INS5_IJNSA_ILi8EEENSA_ILi64EEEEEENS5_IJS17_SC_EEEEEEEvNS4_8identityENS4_23SM90_TMA_LOAD_MULTICASTES1B_vS1C_EENS_8epilogue10collective6detail29Sm90TmaWarpSpecializedAdapterINS1G_15DefaultEpilogueISI_SJ_SJ_NS1F_6thread17LinearCombinationISI_Li1EffLNS1K_9ScaleType4KindE0ELNS_15FloatRoundStyleE2ESI_EENS1_15EpilogueDefaultEEEEEvvEEEEvNT_6ParamsE,"ax",@progbits
	.align	128
.text._ZN7cutlass13device_kernelINS_4gemm6kernel13GemmUniversalIN4cute5tupleIJiiiiEEENS1_10collective13CollectiveMmaINS1_34MainloopSm90TmaGmmaWarpSpecializedILi4ENS5_IJNS4_1CILi2EEENSA_ILi1EEESC_EEENS1_35KernelTmaWarpSpecializedCooperativeEEENS5_IJNSA_ILi128EEESG_SG_EEENS_6half_tENS5_IJlSC_lEEESI_SJ_NS4_8TiledMMAINS4_8MMA_AtomIJNS4_4SM904GMMA26MMA_64x128x16_F32F16F16_SSILNSN_5MajorE0ELSP_0ELNSN_7ScaleInE1ELSQ_1EEEEEENS4_6LayoutISD_NS5_IJSC_NSA_ILi0EEESU_EEEEENS5_IJNS4_10UnderscoreESX_SX_EEEEENS4_13SM90_TMA_LOADENS4_14ComposedLayoutINS4_7SwizzleILi3ELi4ELi3EEENS4_18smem_ptr_flag_bitsILi16EEENST_INS5_IJNSA_ILi8EEENSA_ILi64EEEEEENS5_IJS17_SC_EEEEEEEvNS4_8identityENS4_23SM90_TMA_LOAD_MULTICASTES1B_vS1C_EENS_8epilogue10collective6detail29Sm90TmaWarpSpecializedAdapterINS1G_15DefaultEpilogueISI_SJ_SJ_NS1F_6thread17LinearCombinationISI_Li1EffLNS1K_9ScaleType4KindE0ELNS_15FloatRoundStyleE2ESI_EENS1_15EpilogueDefaultEEEEEvvEEEEvNT_6ParamsE:
        .type           _ZN7cutlass13device_kernelINS_4gemm6kernel13GemmUniversalIN4cute5tupleIJiiiiEEENS1_10collective13CollectiveMmaINS1_34MainloopSm90TmaGmmaWarpSpecializedILi4ENS5_IJNS4_1CILi2EEENSA_ILi1EEESC_EEENS1_35KernelTmaWarpSpecializedCooperativeEEENS5_IJNSA_ILi128EEESG_SG_EEENS_6half_tENS5_IJlSC_lEEESI_SJ_NS4_8TiledMMAINS4_8MMA_AtomIJNS4_4SM904GMMA26MMA_64x128x16_F32F16F16_SSILNSN_5MajorE0ELSP_0ELNSN_7ScaleInE1ELSQ_1EEEEEENS4_6LayoutISD_NS5_IJSC_NSA_ILi0EEESU_EEEEENS5_IJNS4_10UnderscoreESX_SX_EEEEENS4_13SM90_TMA_LOADENS4_14ComposedLayoutINS4_7SwizzleILi3ELi4ELi3EEENS4_18smem_ptr_flag_bitsILi16EEENST_INS5_IJNSA_ILi8EEENSA_ILi64EEEEEENS5_IJS17_SC_EEEEEEEvNS4_8identityENS4_23SM90_TMA_LOAD_MULTICASTES1B_vS1C_EENS_8epilogue10collective6detail29Sm90TmaWarpSpecializedAdapterINS1G_15DefaultEpilogueISI_SJ_SJ_NS1F_6thread17LinearCombinationISI_Li1EffLNS1K_9ScaleType4KindE0ELNS_15FloatRoundStyleE2ESI_EENS1_15EpilogueDefaultEEEEEvvEEEEvNT_6ParamsE,@function
        .size           _ZN7cutlass13device_kernelINS_4gemm6kernel13GemmUniversalIN4cute5tupleIJiiiiEEENS1_10collective13CollectiveMmaINS1_34MainloopSm90TmaGmmaWarpSpecializedILi4ENS5_IJNS4_1CILi2EEENSA_ILi1EEESC_EEENS1_35KernelTmaWarpSpecializedCooperativeEEENS5_IJNSA_ILi128EEESG_SG_EEENS_6half_tENS5_IJlSC_lEEESI_SJ_NS4_8TiledMMAINS4_8MMA_AtomIJNS4_4SM904GMMA26MMA_64x128x16_F32F16F16_SSILNSN_5MajorE0ELSP_0ELNSN_7ScaleInE1ELSQ_1EEEEEENS4_6LayoutISD_NS5_IJSC_NSA_ILi0EEESU_EEEEENS5_IJNS4_10UnderscoreESX_SX_EEEEENS4_13SM90_TMA_LOADENS4_14ComposedLayoutINS4_7SwizzleILi3ELi4ELi3EEENS4_18smem_ptr_flag_bitsILi16EEENST_INS5_IJNSA_ILi8EEENSA_ILi64EEEEEENS5_IJS17_SC_EEEEEEEvNS4_8identityENS4_23SM90_TMA_LOAD_MULTICASTES1B_vS1C_EENS_8epilogue10collective6detail29Sm90TmaWarpSpecializedAdapterINS1G_15DefaultEpilogueISI_SJ_SJ_NS1F_6thread17LinearCombinationISI_Li1EffLNS1K_9ScaleType4KindE0ELNS_15FloatRoundStyleE2ESI_EENS1_15EpilogueDefaultEEEEEvvEEEEvNT_6ParamsE,(.L_x_197 - _ZN7cutlass13device_kernelINS_4gemm6kernel13GemmUniversalIN4cute5tupleIJiiiiEEENS1_10collective13CollectiveMmaINS1_34MainloopSm90TmaGmmaWarpSpecializedILi4ENS5_IJNS4_1CILi2EEENSA_ILi1EEESC_EEENS1_35KernelTmaWarpSpecializedCooperativeEEENS5_IJNSA_ILi128EEESG_SG_EEENS_6half_tENS5_IJlSC_lEEESI_SJ_NS4_8TiledMMAINS4_8MMA_AtomIJNS4_4SM904GMMA26MMA_64x128x16_F32F16F16_SSILNSN_5MajorE0ELSP_0ELNSN_7ScaleInE1ELSQ_1EEEEEENS4_6LayoutISD_NS5_IJSC_NSA_ILi0EEESU_EEEEENS5_IJNS4_10UnderscoreESX_SX_EEEEENS4_13SM90_TMA_LOADENS4_14ComposedLayoutINS4_7SwizzleILi3ELi4ELi3EEENS4_18smem_ptr_flag_bitsILi16EEENST_INS5_IJNSA_ILi8EEENSA_ILi64EEEEEENS5_IJS17_SC_EEEEEEEvNS4_8identityENS4_23SM90_TMA_LOAD_MULTICASTES1B_vS1C_EENS_8epilogue10collective6detail29Sm90TmaWarpSpecializedAdapterINS1G_15DefaultEpilogueISI_SJ_SJ_NS1F_6thread17LinearCombinationISI_Li1EffLNS1K_9ScaleType4KindE0ELNS_15FloatRoundStyleE2ESI_EENS1_15EpilogueDefaultEEEEEvvEEEEvNT_6ParamsE)
        .other          _ZN7cutlass13device_kernelINS_4gemm6kernel13GemmUniversalIN4cute5tupleIJiiiiEEENS1_10collective13CollectiveMmaINS1_34MainloopSm90TmaGmmaWarpSpecializedILi4ENS5_IJNS4_1CILi2EEENSA_ILi1EEESC_EEENS1_35KernelTmaWarpSpecializedCooperativeEEENS5_IJNSA_ILi128EEESG_SG_EEENS_6half_tENS5_IJlSC_lEEESI_SJ_NS4_8TiledMMAINS4_8MMA_AtomIJNS4_4SM904GMMA26MMA_64x128x16_F32F16F16_SSILNSN_5MajorE0ELSP_0ELNSN_7ScaleInE1ELSQ_1EEEEEENS4_6LayoutISD_NS5_IJSC_NSA_ILi0EEESU_EEEEENS5_IJNS4_10UnderscoreESX_SX_EEEEENS4_13SM90_TMA_LOADENS4_14ComposedLayoutINS4_7SwizzleILi3ELi4ELi3EEENS4_18smem_ptr_flag_bitsILi16EEENST_INS5_IJNSA_ILi8EEENSA_ILi64EEEEEENS5_IJS17_SC_EEEEEEEvNS4_8identityENS4_23SM90_TMA_LOAD_MULTICASTES1B_vS1C_EENS_8epilogue10collective6detail29Sm90TmaWarpSpecializedAdapterINS1G_15DefaultEpilogueISI_SJ_SJ_NS1F_6thread17LinearCombinationISI_Li1EffLNS1K_9ScaleType4KindE0ELNS_15FloatRoundStyleE2ESI_EENS1_15EpilogueDefaultEEEEEvvEEEEvNT_6ParamsE,@"STO_CUDA_ENTRY STV_DEFAULT"
_ZN7cutlass13device_kernelINS_4gemm6kernel13GemmUniversalIN4cute5tupleIJiiiiEEENS1_10collective13CollectiveMmaINS1_34MainloopSm90TmaGmmaWarpSpecializedILi4ENS5_IJNS4_1CILi2EEENSA_ILi1EEESC_EEENS1_35KernelTmaWarpSpecializedCooperativeEEENS5_IJNSA_ILi128EEESG_SG_EEENS_6half_tENS5_IJlSC_lEEESI_SJ_NS4_8TiledMMAINS4_8MMA_AtomIJNS4_4SM904GMMA26MMA_64x128x16_F32F16F16_SSILNSN_5MajorE0ELSP_0ELNSN_7ScaleInE1ELSQ_1EEEEEENS4_6LayoutISD_NS5_IJSC_NSA_ILi0EEESU_EEEEENS5_IJNS4_10UnderscoreESX_SX_EEEEENS4_13SM90_TMA_LOADENS4_14ComposedLayoutINS4_7SwizzleILi3ELi4ELi3EEENS4_18smem_ptr_flag_bitsILi16EEENST_INS5_IJNSA_ILi8EEENSA_ILi64EEEEEENS5_IJS17_SC_EEEEEEEvNS4_8identityENS4_23SM90_TMA_LOAD_MULTICASTES1B_vS1C_EENS_8epilogue10collective6detail29Sm90TmaWarpSpecializedAdapterINS1G_15DefaultEpilogueISI_SJ_SJ_NS1F_6thread17LinearCombinationISI_Li1EffLNS1K_9ScaleType4KindE0ELNS_15FloatRoundStyleE2ESI_EENS1_15EpilogueDefaultEEEEEvvEEEEvNT_6ParamsE:
[----:B------:R-:W0:Y:S01]  /*0000*/  LDC R1, c[0x0][0x28] ;  /* 0x00000a00ff017b82 */ /* 0x000e220000000800 */
[----:B------:R-:W1:Y:S01]  /*0010*/  S2R R95, SR_TID.X ;  /* 0x00000000005f7919 */ /* 0x000e620000002100 */
[----:B------:R-:W-:Y:S01]  /*0020*/  ELECT P0, URZ, PT ;  /* 0x00000000003f782f */ /* 0x000fe20003800000 */
[----:B------:R-:W-:Y:S01]  /*0030*/  BSSY B0, `(.L_x_0) ;  /* 0x000000f000007945 */ /* 0x000fe20003800000 */
[--C-:B-1----:R-:W-:Y:S02]  /*0040*/  SHF.R.U32.HI R0, RZ, 0x5, R95.reuse ;  /* 0x00000005ff007819 */ /* 0x102fe4000001165f */
[----:B------:R-:W-:-:S03]  /*0050*/  SHF.R.U32.HI R6, RZ, 0x7, R95 ;  /* 0x00000007ff067819 */ /* 0x000fc6000001165f */
[----:B------:R-:W1:Y:S04]  /*0060*/  SHFL.IDX PT, R3, R0, RZ, 0x1f ;  /* 0x00001fff00037589 */ /* 0x000e6800000e0000 */
[----:B------:R2:W3:Y:S01]  /*0070*/  SHFL.IDX PT, R2, R6, RZ, 0x1f ;  /* 0x00001fff06027589 */ /* 0x0004e200000e0000 */
[----:B-1----:R-:W-:-:S13]  /*0080*/  ISETP.NE.OR P0, PT, R3, RZ, !P0 ;  /* 0x000000ff0300720c */ /* 0x002fda0004705670 */
[----:B0-23--:R-:W-:Y:S05]  /*0090*/  @P0 BRA `(.L_x_1) ;  /* 0x0000000000200947 */ /* 0x00dfea0003800000 */
[----:B------:R-:W-:Y:S02]  /*00a0*/  ULDC.64 UR4, c[0x0][0x198] ;  /* 0x0000660000047ab9 */ /* 0x000fe40000000a00 */
[----:B------:R-:W-:Y:S02]  /*00b0*/  UIADD3 UR6, UP0, UR4, 0xf0, URZ ;  /* 0x000000f004067890 */ /* 0x000fe4000ff1e03f */
[----:B------:R-:W-:Y:S02]  /*00c0*/  UIADD3 UR4, UP1, UR4, 0x1f0, URZ ;  /* 0x000001f004047890 */ /* 0x000fe4000ff3e03f */
[----:B------:R-:W-:Y:S02]  /*00d0*/  UIADD3.X UR7, URZ, UR5, URZ, UP0, !UPT ;  /* 0x000000053f077290 */ /* 0x000fe400087fe43f */
[----:B------:R-:W-:-:S07]  /*00e0*/  UIADD3.X UR5, URZ, UR5, URZ, UP1, !UPT ;  /* 0x000000053f057290 */ /* 0x000fce0008ffe43f */
[----:B------:R0:W-:Y:S02]  /*00f0*/  UTMACCTL.PF [UR6] ;  /* 0x00000000060079b9 */ /* 0x0001e40008040000 */
[----:B------:R0:W-:Y:S02]  /*0100*/  UTMACCTL.PF [UR4] ;  /* 0x00000000040079b9 */ /* 0x0001e40008040000 */
[----:B0-----:R-:W-:Y:S01]  /*0110*/  NOP ;  /* 0x0000000000007918 */ /* 0x001fe20000000000 */
.L_x_1:
[----:B------:R-:W-:Y:S05]  /*0120*/  BSYNC B0 ;  /* 0x0000000000007941 */ /* 0x000fea0003800000 */
.L_x_0:
[----:B------:R-:W0:Y:S02]  /*0130*/  SHFL.IDX PT, R5, R0, RZ, 0x1f ;  /* 0x00001fff00057589 */ /* 0x000e2400000e0000 */
[----:B0-----:R-:W-:-:S13]  /*0140*/  ISETP.NE.AND P0, PT, R5, RZ, PT ;  /* 0x000000ff0500720c */ /* 0x001fda0003f05270 */
[----:B------:R-:W-:Y:S05]  /*0150*/  @P0 BRA `(.L_x_2) ;  /* 0x0000000000580947 */ /* 0x000fea0003800000 */
[----:B------:R-:W0:Y:S01]  /*0160*/  S2UR UR8, SR_CgaCtaId ;  /* 0x00000000000879c3 */ /* 0x000e220000008800 */
[----:B------:R-:W-:Y:S01]  /*0170*/  UMOV UR4, 0x400 ;  /* 0x0000040000047882 */ /* 0x000fe20000000000 */
[----:B------:R-:W-:Y:S01]  /*0180*/  UMOV UR5, 0x1 ;  /* 0x0000000100057882 */ /* 0x000fe20000000000 */
[----:B------:R-:W-:Y:S01]  /*0190*/  UMOV UR6, 0x4 ;  /* 0x0000000400067882 */ /* 0x000fe20000000000 */
[----:B------:R-:W-:Y:S01]  /*01a0*/  ELECT P0, URZ, PT ;  /* 0x00000000003f782f */ /* 0x000fe20003800000 */
[----:B------:R-:W-:-:S04]  /*01b0*/  UIADD3 UR6, -UR6, 0x100000, URZ ;  /* 0x0010000006067890 */ /* 0x000fc8000fffe13f */
[----:B------:R-:W-:Y:S02]  /*01c0*/  USHF.L.U32 UR7, UR6, 0xb, URZ ;  /* 0x0000000b06077899 */ /* 0x000fe4000800063f */
[----:B------:R-:W-:Y:S02]  /*01d0*/  USHF.L.U32 UR6, UR6, 0x1, URZ ;  /* 0x0000000106067899 */ /* 0x000fe4000800063f */
[----:B0-----:R-:W-:Y:S02]  /*01e0*/  ULEA UR8, UR8, UR4, 0x18 ;  /* 0x0000000408087291 */ /* 0x001fe4000f8ec03f */
[----:B------:R-:W-:-:S04]  /*01f0*/  UIADD3 UR4, -UR5, 0x100000, URZ ;  /* 0x0010000005047890 */ /* 0x000fc8000fffe13f */
[----:B------:R-:W-:Y:S02]  /*0200*/  USHF.L.U32 UR5, UR4, 0xb, URZ ;  /* 0x0000000b04057899 */ /* 0x000fe4000800063f */
[----:B------:R-:W-:Y:S01]  /*0210*/  USHF.L.U32 UR4, UR4, 0x1, URZ ;  /* 0x0000000104047899 */ /* 0x000fe2000800063f */
[----:B------:R-:W0:Y:S11]  /*0220*/  FENCE.VIEW.ASYNC.S ;  /* 0x00000000000073c6 */ /* 0x000e360000000000 */
[----:B0-----:R0:W1:Y:S01]  /*0230*/  SYNCS.EXCH.64 URZ, [UR8], UR4 ;  /* 0x00000004083f75b2 */ /* 0x0010620008000100 */
[----:B------:R0:W2:Y:S01]  /*0240*/  SYNCS.EXCH.64 URZ, [UR8+0x20], UR6 ;  /* 0x00002006083f75b2 */ /* 0x0000a20008000100 */
[----:B------:R0:W3:Y:S01]  /*0250*/  SYNCS.EXCH.64 URZ, [UR8+0x8], UR4 ;  /* 0x00000804083f75b2 */ /* 0x0000e20008000100 */
[----:B------:R0:W4:Y:S01]  /*0260*/  SYNCS.EXCH.64 URZ, [UR8+0x28], UR6 ;  /* 0x00002806083f75b2 */ /* 0x0001220008000100 */
[----:B------:R0:W0:Y:S01]  /*0270*/  SYNCS.EXCH.64 URZ, [UR8+0x10], UR4 ;  /* 0x00001004083f75b2 */ /* 0x0000220008000100 */
[----:B------:R0:W0:Y:S01]  /*0280*/  SYNCS.EXCH.64 URZ, [UR8+0x30], UR6 ;  /* 0x00003006083f75b2 */ /* 0x0000220008000100 */
[----:B------:R0:W0:Y:S01]  /*0290*/  SYNCS.EXCH.64 URZ, [UR8+0x18], UR4 ;  /* 0x00001804083f75b2 */ /* 0x0000220008000100 */
[----:B------:R0:W0:Y:S01]  /*02a0*/  SYNCS.EXCH.64 URZ, [UR8+0x38], UR6 ;  /* 0x00003806083f75b2 */ /* 0x0000220008000100 */
[----:B------:R-:W-:Y:S01]  /*02b0*/  NOP ;  /* 0x0000000000007918 */ /* 0x000fe20000000000 */
.L_x_2:
[----:B------:R-:W-:Y:S01]  /*02c0*/  SHF.R.S32.HI R4, RZ, 0x1f, R95 ;  /* 0x0000001fff047819 */ /* 0x000fe2000001145f */
[----:B------:R-:W5:Y:S01]  /*02d0*/  SHFL.IDX PT, R0, R0, RZ, 0x1f ;  /* 0x00001fff00007589 */ /* 0x000f6200000e0000 */
[----:B0-----:R-:W0:Y:S01]  /*02e0*/  S2UR UR8, SR_CTAID.X ;  /* 0x00000000000879c3 */ /* 0x001e220000002500 */
[----:B------:R-:W-:Y:S02]  /*02f0*/  ELECT P0, URZ, PT ;  /* 0x00000000003f782f */ /* 0x000fe40003800000 */
[----:B------:R-:W-:Y:S01]  /*0300*/  LEA.HI R4, R4, R95, RZ, 0x7 ;  /* 0x0000005f04047211 */ /* 0x000fe200078f38ff */
[----:B------:R-:W-:Y:S01]  /*0310*/  ULDC UR4, c[0x0][0x150] ;  /* 0x0000540000047ab9 */ /* 0x000fe20000000800 */
[----:B------:R-:W-:Y:S01]  /*0320*/  SHF.R.S32.HI R10, RZ, 0x1f, R5 ;  /* 0x0000001fff0a7819 */ /* 0x000fe20000011405 */
[----:B------:R-:W-:Y:S01]  /*0330*/  NOP ;  /* 0x0000000000007918 */ /* 0x000fe20000000000 */
[----:B------:R-:W-:Y:S01]  /*0340*/  LOP3.LUT R4, R4, 0xffffff80, RZ, 0xc0, !PT ;  /* 0xffffff8004047812 */ /* 0x000fe200078ec0ff */
[----:B------:R-:W-:Y:S01]  /*0350*/  NOP ;  /* 0x0000000000007918 */ /* 0x000fe20000000000 */
[----:B------:R-:W-:Y:S01]  /*0360*/  LEA.HI R10, R10, R5, RZ, 0x2 ;  /* 0x000000050a0a7211 */ /* 0x000fe200078f10ff */
[----:B------:R-:W1:Y:S01]  /*0370*/  LDC R12, c[0x0][0x144] ;  /* 0x00005100ff0c7b82 */ /* 0x000e620000000800 */
[----:B------:R-:W-:Y:S01]  /*0380*/  IMAD.MOV.U32 R22, RZ, RZ, 0x1 ;  /* 0x00000001ff167424 */ /* 0x000fe200078e00ff */
[----:B------:R-:W-:Y:S01]  /*0390*/  ISETP.NE.AND P3, PT, R2, RZ, PT ;  /* 0x000000ff0200720c */ /* 0x000fe20003f65270 */
[----:B------:R-:W-:Y:S01]  /*03a0*/  IMAD.IADD R8, R95, 0x1, -R4 ;  /* 0x000000015f087824 */ /* 0x000fe200078e0a04 */
[----:B------:R-:W-:Y:S01]  /*03b0*/  LOP3.LUT R10, R10, 0x3ffffffc, RZ, 0xc0, !PT ;  /* 0x3ffffffc0a0a7812 */ /* 0x000fe200078ec0ff */
[----:B------:R-:W2:Y:S03]  /*03c0*/  S2R R4, SR_CTAID.Y ;  /* 0x0000000000047919 */ /* 0x000ea60000002600 */
[----:B------:R-:W-:Y:S01]  /*03d0*/  SHF.R.S32.HI R7, RZ, 0x1f, R8 ;  /* 0x0000001fff077819 */ /* 0x000fe20000011408 */
[----:B------:R-:W-:Y:S01]  /*03e0*/  IMAD.IADD R10, R5, 0x1, -R10 ;  /* 0x00000001050a7824 */ /* 0x000fe200078e0a0a */
[----:B------:R-:W3:Y:S02]  /*03f0*/  LDC R14, c[0x0][0x140] ;  /* 0x00005000ff0e7b82 */ /* 0x000ee40000000800 */
[----:B------:R-:W-:-:S02]  /*0400*/  LEA.HI R7, R7, R8, RZ, 0x3 ;  /* 0x0000000807077211 */ /* 0x000fc400078f18ff */
[----:B-----5:R-:W-:Y:S02]  /*0410*/  ISETP.NE.OR P0, PT, R0, RZ, !P0 ;  /* 0x000000ff0000720c */ /* 0x020fe40004705670 */
[--C-:B------:R-:W-:Y:S02]  /*0420*/  SHF.R.S32.HI R0, RZ, 0x3, R7.reuse ;  /* 0x00000003ff007819 */ /* 0x100fe40000011407 */
[----:B0-----:R-:W-:Y:S02]  /*0430*/  I2FP.F32.U32 R9, UR8 ;  /* 0x0000000800097c45 */ /* 0x001fe40008201000 */
[----:B------:R-:W-:-:S03]  /*0440*/  SHF.R.S32.HI R7, RZ, 0x1f, R7 ;  /* 0x0000001fff077819 */ /* 0x000fc60000011407 */
[----:B------:R-:W-:Y:S01]  /*0450*/  FMUL R11, R9, UR4 ;  /* 0x00000004090b7c20 */ /* 0x000fe20008400000 */
[----:B------:R-:W-:Y:S01]  /*0460*/  LEA.HI R7, R7, R0, RZ, 0x2 ;  /* 0x0000000007077211 */ /* 0x000fe200078f10ff */
[----:B------:R-:W-:Y:S01]  /*0470*/  ULDC UR4, c[0x0][0x154] ;  /* 0x0000550000047ab9 */ /* 0x000fe20000000800 */
[----:B------:R-:W0:Y:S01]  /*0480*/  LDC R9, c[0x0][0x148] ;  /* 0x00005200ff097b82 */ /* 0x000e220000000800 */
[----:B------:R-:W-:Y:S01]  /*0490*/  VOTEU.ALL UP0, P0 ;  /* 0x00000000003f7886 */ /* 0x000fe20000000000 */
[----:B------:R-:W-:Y:S01]  /*04a0*/  LOP3.LUT R7, R7, 0xfffffffc, RZ, 0xc0, !PT ;  /* 0xfffffffc07077812 */ /* 0x000fe200078ec0ff */
[----:B------:R-:W5:Y:S01]  /*04b0*/  F2I.U32.TRUNC.NTZ R11, R11 ;  /* 0x0000000b000b7305 */ /* 0x000f62000020f000 */
[----:B------:R-:W-:Y:S02]  /*04c0*/  VOTEU.ALL UP1, P0 ;  /* 0x00000000003f7886 */ /* 0x000fe40000020000 */
[----:B------:R-:W-:Y:S01]  /*04d0*/  @!UP0 UMOV UR6, 0x400 ;  /* 0x0000040000068882 */ /* 0x000fe20000000000 */
[----:B------:R-:W-:Y:S01]  /*04e0*/  IMAD.IADD R7, R0, 0x1, -R7 ;  /* 0x0000000100077824 */ /* 0x000fe200078e0a07 */
[----:B------:R-:W4:Y:S01]  /*04f0*/  @!UP0 S2UR UR7, SR_CgaCtaId ;  /* 0x00000000000789c3 */ /* 0x000f220000008800 */
[----:B------:R-:W-:-:S02]  /*0500*/  SHF.R.S32.HI R0, RZ, 0x1f, R3 ;  /* 0x0000001fff007819 */ /* 0x000fc40000011403 */
[----:B------:R-:W-:Y:S01]  /*0510*/  IMAD R10, R10, 0x4, R7 ;  /* 0x000000040a0a7824 */ /* 0x000fe200078e0207 */
[----:B--2---:R-:W-:Y:S02]  /*0520*/  I2FP.F32.U32 R13, R4 ;  /* 0x00000004000d7245 */ /* 0x004fe40000201000 */
[----:B------:R-:W-:Y:S01]  /*0530*/  LEA.HI R0, R0, R3, RZ, 0x2 ;  /* 0x0000000300007211 */ /* 0x000fe200078f10ff */
[C---:B------:R-:W-:Y:S01]  /*0540*/  IMAD.SHL.U32 R19, R10.reuse, 0x4, RZ ;  /* 0x000000040a137824 */ /* 0x040fe200078e00ff */
[----:B------:R-:W-:Y:S01]  /*0550*/  LEA.HI R7, R10, R10, RZ, 0x1 ;  /* 0x0000000a0a077211 */ /* 0x000fe200078f08ff */
[----:B------:R-:W-:Y:S01]  /*0560*/  FMUL R13, R13, UR4 ;  /* 0x000000040d0d7c20 */ /* 0x000fe20008400000 */
[----:B-----5:R-:W-:Y:S01]  /*0570*/  IMAD.MOV R15, RZ, RZ, -R11 ;  /* 0x000000ffff0f7224 */ /* 0x020fe200078e0a0b */
[----:B------:R-:W-:Y:S01]  /*0580*/  LOP3.LUT R0, R0, 0xfffffffc, RZ, 0xc0, !PT ;  /* 0xfffffffc00007812 */ /* 0x000fe200078ec0ff */
[----:B------:R-:W-:Y:S01]  /*0590*/  UMOV UR4, 0x20 ;  /* 0x0000002000047882 */ /* 0x000fe20000000000 */
[----:B------:R-:W-:Y:S01]  /*05a0*/  LOP3.LUT R11, R7, 0xfffffffe, RZ, 0xc0, !PT ;  /* 0xfffffffe070b7812 */ /* 0x000fe200078ec0ff */
[----:B-1----:R-:W-:Y:S01]  /*05b0*/  IMAD R7, R12, R15, UR8 ;  /* 0x000000080c077e24 */ /* 0x002fe2000f8e020f */
[----:B------:R-:W1:Y:S01]  /*05c0*/  F2I.U32.TRUNC.NTZ R13, R13 ;  /* 0x0000000d000d7305 */ /* 0x000e62000020f000 */
[----:B------:R-:W-:Y:S01]  /*05d0*/  IMAD.IADD R3, R3, 0x1, -R0 ;  /* 0x0000000103037824 */ /* 0x000fe200078e0a00 */
[C---:B------:R-:W-:Y:S01]  /*05e0*/  LOP3.LUT R19, R10.reuse, 0xc, R19, 0x78, !PT ;  /* 0x0000000c0a137812 */ /* 0x040fe200078e7813 */
[----:B------:R-:W-:Y:S01]  /*05f0*/  IMAD.IADD R12, R10, 0x1, -R11 ;  /* 0x000000010a0c7824 */ /* 0x000fe200078e0a0b */
[----:B------:R-:W-:-:S04]  /*0600*/  @!UP0 UIADD3 UR4, -UR4, 0x100000, URZ ;  /* 0x0010000004048890 */ /* 0x000fc8000fffe13f */
[----:B------:R-:W-:Y:S02]  /*0610*/  @!UP0 USHF.L.U32 UR5, UR4, 0xb, URZ ;  /* 0x0000000b04058899 */ /* 0x000fe4000800063f */
[----:B------:R-:W-:Y:S01]  /*0620*/  @!UP0 USHF.L.U32 UR4, UR4, 0x1, URZ ;  /* 0x0000000104048899 */ /* 0x000fe2000800063f */
[----:B---3--:R-:W-:Y:S02]  /*0630*/  ISETP.EQ.U32.AND P2, PT, R14, 0x1, PT ;  /* 0x000000010e00780c */ /* 0x008fe40003f42070 */
[C---:B------:R-:W-:Y:S02]  /*0640*/  ISETP.NE.AND P1, PT, R3.reuse, 0x3, PT ;  /* 0x000000030300780c */ /* 0x040fe40003f25270 */
[----:B------:R-:W-:Y:S01]  /*0650*/  ISETP.NE.AND P4, PT, R12, R7, PT ;  /* 0x000000070c00720c */ /* 0x000fe20003f85270 */
[----:B----4-:R-:W-:Y:S01]  /*0660*/  @!UP0 ULEA UR6, UR7, UR6, 0x18 ;  /* 0x0000000607068291 */ /* 0x010fe2000f8ec03f */
[----:B------:R-:W-:Y:S01]  /*0670*/  ISETP.EQ.OR P1, PT, R3, RZ, !P1 ;  /* 0x000000ff0300720c */ /* 0x000fe20004f22670 */
[----:B------:R-:W-:Y:S01]  /*0680*/  VOTEU.ALL UP0, P0 ;  /* 0x00000000003f7886 */ /* 0x000fe20000000000 */
[----:B------:R-:W-:Y:S01]  /*0690*/  LOP3.LUT P0, RZ, R8, 0x7, RZ, 0xc0, !PT ;  /* 0x0000000708ff7812 */ /* 0x000fe2000780c0ff */
[C---:B------:R-:W-:Y:S01]  /*06a0*/  VIADD R8, R2.reuse, 0xffffffff ;  /* 0xffffffff02087836 */ /* 0x040fe20000000000 */
[----:B------:R-:W-:Y:S01]  /*06b0*/  ISETP.EQ.AND P1, PT, R2, RZ, P1 ;  /* 0x000000ff0200720c */ /* 0x000fe20000f22270 */
[----:B-1----:R-:W-:Y:S01]  /*06c0*/  IMAD.MOV R23, RZ, RZ, -R13 ;  /* 0x000000ffff177224 */ /* 0x002fe200078e0a0d */
[----:B------:R-:W-:-:S02]  /*06d0*/  ISETP.LT.U32.AND P0, PT, R19, 0x2, !P0 ;  /* 0x000000021300780c */ /* 0x000fc40004701070 */
[----:B------:R-:W-:Y:S01]  /*06e0*/  ISETP.GE.U32.AND P6, PT, R8, 0x2, PT ;  /* 0x000000020800780c */ /* 0x000fe20003fc6070 */
[----:B0-----:R-:W-:Y:S01]  /*06f0*/  IMAD R11, R9, R23, R4 ;  /* 0x00000017090b7224 */ /* 0x001fe200078e0204 */
[----:B------:R-:W-:Y:S01]  /*0700*/  SEL R18, RZ, 0x1, !P1 ;  /* 0x00000001ff127807 */ /* 0x000fe20004800000 */
[----:B------:R-:W0:Y:S02]  /*0710*/  FENCE.VIEW.ASYNC.S ;  /* 0x00000000000073c6 */ /* 0x000e240000000000 */
[----:B0-----:R0:W1:Y:S01]  /*0720*/  @!UP0 SYNCS.EXCH.64 URZ, [UR6+0x50], UR4 ;  /* 0x00005004063f85b2 */ /* 0x0010620008000100 */
[----:B------:R-:W-:Y:S02]  /*0730*/  @P4 LEA.HI R0, R19, R19, RZ, 0x1 ;  /* 0x0000001313004211 */ /* 0x000fe400078f08ff */
[----:B------:R-:W-:Y:S02]  /*0740*/  SEL R18, R18, 0x2, P6 ;  /* 0x0000000212127807 */ /* 0x000fe40003000000 */
[----:B------:R-:W-:-:S04]  /*0750*/  @P4 SHF.R.S32.HI R0, RZ, 0x1, R0 ;  /* 0x00000001ff004819 */ /* 0x000fc80000011400 */
[----:B------:R-:W-:Y:S02]  /*0760*/  @P4 ISETP.NE.AND P5, PT, R0, R11, PT ;  /* 0x0000000b0000420c */ /* 0x000fe40003fa5270 */
[----:B------:R-:W-:Y:S02]  /*0770*/  SEL R11, RZ, 0x1, !P0 ;  /* 0x00000001ff0b7807 */ /* 0x000fe40004000000 */
[----:B------:R-:W-:Y:S02]  /*0780*/  @P4 SEL R22, RZ, 0x1, P5 ;  /* 0x00000001ff164807 */ /* 0x000fe40002800000 */
[----:B------:R-:W-:Y:S01]  /*0790*/  LOP3.LUT R0, R95, 0x7f, RZ, 0xc0, !PT ;  /* 0x0000007f5f007812 */ /* 0x000fe200078ec0ff */
[----:B------:R0:W2:Y:S01]  /*07a0*/  @!UP1 SYNCS.EXCH.64 URZ, [UR6+0x58], UR4 ;  /* 0x00005804063f95b2 */ /* 0x0000a20008000100 */
[----:B------:R-:W-:Y:S01]  /*07b0*/  LOP3.LUT R22, R22, R11, RZ, 0xc0, !PT ;  /* 0x0000000b16167212 */ /* 0x000fe200078ec0ff */
[----:B------:R-:W-:Y:S01]  /*07c0*/  NOP ;  /* 0x0000000000007918 */ /* 0x000fe20000000000 */
[----:B------:R-:W-:Y:S05]  /*07d0*/  @!P2 BRA `(.L_x_3) ;  /* 0x000000000008a947 */ /* 0x000fea0003800000 */
[----:B-12---:R-:W-:Y:S01]  /*07e0*/  UCGABAR_ARV ;  /* 0x00000000000079c7 */ /* 0x006fe20008000000 */
[----:B------:R-:W-:Y:S05]  /*07f0*/  BRA `(.L_x_4) ;  /* 0x0000000000047947 */ /* 0x000fea0003800000 */
.L_x_3:
[----:B-12---:R-:W-:Y:S01]  /*0800*/  NOP ;  /* 0x0000000000007918 */ /* 0x006fe20000000000 */
.L_x_4:
[----:B------:R-:W1:Y:S01]  /*0810*/  LDC R2, c[0x0][0x65c] ;  /* 0x00019700ff027b82 */ /* 0x000e620000000800 */
[----:B------:R-:W-:Y:S02]  /*0820*/  IMAD.U32 R10, RZ, RZ, UR8 ;  /* 0x00000008ff0a7e24 */ /* 0x000fe4000f8e00ff */
[----:B------:R-:W-:Y:S01]  /*0830*/  IMAD.MOV.U32 R11, RZ, RZ, RZ ;  /* 0x000000ffff0b7224 */ /* 0x000fe200078e00ff */
[----:B-1----:R-:W-:-:S04]  /*0840*/  ISETP.NE.AND P1, PT, R2, 0x1, PT ;  /* 0x000000010200780c */ /* 0x002fc80003f25270 */
[----:B------:R-:W-:-:S09]  /*0850*/  P2R R5, PR, RZ, 0x2 ;  /* 0x00000002ff057803 */ /* 0x000fd20000000000 */
[----:B------:R-:W1:Y:S01]  /*0860*/  @P1 LDC R17, c[0x0][0x10] ;  /* 0x00000400ff111b82 */ /* 0x000e620000000800 */
[----:B------:R-:W-:Y:S02]  /*0870*/  @P1 IMAD.MOV.U32 R5, RZ, RZ, RZ ;  /* 0x000000ffff051224 */ /* 0x000fe400078e00ff */
[----:B------:R-:W-:-:S05]  /*0880*/  @P1 IMAD.MOV.U32 R15, RZ, RZ, RZ ;  /* 0x000000ffff0f1224 */ /* 0x000fca00078e00ff */
[----:B------:R-:W2:Y:S01]  /*0890*/  @!P1 LDC R13, c[0x0][0xc] ;  /* 0x00000300ff0d9b82 */ /* 0x000ea20000000800 */
[----:B0-----:R-:W-:Y:S01]  /*08a0*/  ULDC UR4, c[0x0][0xc] ;  /* 0x0000030000047ab9 */ /* 0x001fe20000000800 */
[----:B------:R-:W-:Y:S01]  /*08b0*/  ULDC UR5, c[0x0][0x10] ;  /* 0x0000040000057ab9 */ /* 0x000fe20000000800 */
[----:B------:R-:W-:Y:S01]  /*08c0*/  ULDC UR6, c[0x0][0x14] ;  /* 0x0000050000067ab9 */ /* 0x000fe20000000800 */
[----:B------:R-:W-:-:S04]  /*08d0*/  UIMAD.WIDE.U32 UR4, UR4, UR5, URZ ;  /* 0x00000005040472a5 */ /* 0x000fc8000f8e003f */
[----:B------:R-:W-:Y:S02]  /*08e0*/  UIMAD.WIDE.U32 UR38, UR4, UR6, URZ ;  /* 0x00000006042672a5 */ /* 0x000fe4000f8e003f */
[----:B------:R-:W-:-:S04]  /*08f0*/  UIMAD UR41, UR5, UR6, URZ ;  /* 0x00000006052972a4 */ /* 0x000fc8000f8e023f */
[----:B------:R-:W-:Y:S01]  /*0900*/  UIADD3 UR41, UR39, UR41, URZ ;  /* 0x0000002927297290 */ /* 0x000fe2000fffe03f */
[----:B-1----:R-:W-:-:S04]  /*0910*/  @P1 IMAD.WIDE.U32 R16, R17, UR8, R4 ;  /* 0x0000000811101c25 */ /* 0x002fc8000f8e0004 */
[----:B------:R-:W-:Y:S02]  /*0920*/  @P1 IMAD.IADD R17, R17, 0x1, R15 ;  /* 0x0000000111111824 */ /* 0x000fe400078e020f */
[----:B--2---:R-:W-:-:S04]  /*0930*/  @!P1 IMAD.WIDE.U32 R10, R4, R13, R10 ;  /* 0x0000000d040a9225 */ /* 0x004fc800078e000a */
[----:B------:R-:W-:Y:S02]  /*0940*/  @!P1 IMAD.MOV.U32 R16, RZ, RZ, R10 ;  /* 0x000000ffff109224 */ /* 0x000fe400078e000a */
[----:B------:R-:W-:Y:S01]  /*0950*/  @!P1 IMAD.MOV.U32 R17, RZ, RZ, R11 ;  /* 0x000000ffff119224 */ /* 0x000fe200078e000b */
[----:B------:R-:W-:Y:S06]  /*0960*/  @!P2 BRA `(.L_x_5) ;  /* 0x00000000000ca947 */ /* 0x000fec0003800000 */
[----:B------:R-:W-:Y:S01]  /*0970*/  UCGABAR_WAIT ;  /* 0x0000000000007dc7 */ /* 0x000fe20008000000 */
[----:B------:R-:W-:Y:S01]  /*0980*/  CCTL.IVALL ;  /* 0x00000000ff00798f */ /* 0x000fe20002000000 */
[----:B------:R-:W-:Y:S05]  /*0990*/  BRA `(.L_x_6) ;  /* 0x0000000000047947 */ /* 0x000fea0003800000 */
.L_x_5:
[----:B------:R-:W-:Y:S06]  /*09a0*/  BAR.SYNC.DEFER_BLOCKING 0x0 ;  /* 0x0000000000007b1d */ /* 0x000fec0000010000 */
.L_x_6:
[----:B------:R-:W-:Y:S05]  /*09b0*/  @!P3 BRA `(.L_x_7) ;  /* 0x000000600078b947 */ /* 0x000fea0003800000 */
[----:B------:R-:W-:-:S13]  /*09c0*/  ISETP.GT.U32.AND P0, PT, R8, 0x1, PT ;  /* 0x000000010800780c */ /* 0x000fda0003f04070 */
[----:B------:R-:W-:Y:S05]  /*09d0*/  @P0 EXIT ;  /* 0x000000000000094d */ /* 0x000fea0003800000 */
[----:B------:R-:W-:Y:S01]  /*09e0*/  ULDC.64 UR4, c[0x0][0x650] ;  /* 0x0001940000047ab9 */ /* 0x000fe20000000a00 */
[----:B------:R-:W-:Y:S01]  /*09f0*/  PRMT R3, RZ, 0x7610, R3 ;  /* 0x00007610ff037816 */ /* 0x000fe20000000003 */
[----:B------:R-:W-:Y:S01]  /*0a00*/  IMAD.MOV.U32 R103, RZ, RZ, -0x1 ;  /* 0xffffffffff677424 */ /* 0x000fe200078e00ff */
[----:B------:R-:W-:Y:S01]  /*0a10*/  ISETP.GE.U32.AND P0, PT, R16, UR4, PT ;  /* 0x0000000410007c0c */ /* 0x000fe2000bf06070 */
[----:B------:R-:W-:Y:S02]  /*0a20*/  IMAD.MOV.U32 R100, RZ, RZ, -0x1 ;  /* 0xffffffffff647424 */ /* 0x000fe400078e00ff */
[----:B------:R-:W-:Y:S01]  /*0a30*/  IMAD.MOV.U32 R101, RZ, RZ, -0x1 ;  /* 0xffffffffff657424 */ /* 0x000fe200078e00ff */
[----:B------:R-:W-:-:S13]  /*0a40*/  ISETP.GE.U32.AND.EX P0, PT, R17, UR5, PT, P0 ;  /* 0x0000000511007c0c */ /* 0x000fda000bf06100 */
[----:B------:R-:W-:Y:S05]  /*0a50*/  @P0 BRA `(.L_x_8) ;  /* 0x0000000400280947 */ /* 0x000fea0003800000 */
[----:B------:R-:W0:Y:S01]  /*0a60*/  LDC.64 R24, c[0x0][0x628] ;  /* 0x00018a00ff187b82 */ /* 0x000e220000000a00 */
[----:B------:R-:W-:Y:S02]  /*0a70*/  IMAD.MOV.U32 R10, RZ, RZ, R16 ;  /* 0x000000ffff0a7224 */ /* 0x000fe400078e0010 */
[----:B------:R-:W-:-:S05]  /*0a80*/  IMAD.MOV.U32 R11, RZ, RZ, R17 ;  /* 0x000000ffff0b7224 */ /* 0x000fca00078e0011 */
[----:B------:R-:W1:Y:S08]  /*0a90*/  LDC R8, c[0x0][0x630] ;  /* 0x00018c00ff087b82 */ /* 0x000e700000000800 */
[----:B------:R-:W2:Y:S01]  /*0aa0*/  LDC.64 R26, c[0x0][0x620] ;  /* 0x00018800ff1a7b82 */ /* 0x000ea20000000a00 */
[----:B0-----:R-:W-:-:S04]  /*0ab0*/  ISETP.NE.U32.AND P0, PT, R24, RZ, PT ;  /* 0x000000ff1800720c */ /* 0x001fc80003f05070 */
[----:B------:R-:W-:-:S13]  /*0ac0*/  ISETP.NE.AND.EX P0, PT, R25, RZ, PT, P0 ;  /* 0x000000ff1900720c */ /* 0x000fda0003f05300 */
[----:B-12---:R-:W-:Y:S05]  /*0ad0*/  @!P0 BRA `(.L_x_9) ;  /* 0x0000000000288947 */ /* 0x006fea0003800000 */
[----:B------:R-:W0:Y:S02]  /*0ae0*/  LDC R3, c[0x0][0x634] ;  /* 0x00018d00ff037b82 */ /* 0x000e240000000800 */
[----:B0-----:R-:W-:-:S05]  /*0af0*/  IADD3 R3, P0, R16, R3, RZ ;  /* 0x0000000310037210 */ /* 0x001fca0007f1e0ff */
[----:B------:R-:W-:-:S04]  /*0b00*/  IMAD.X R21, RZ, RZ, R17, P0 ;  /* 0x000000ffff157224 */ /* 0x000fc800000e0611 */
[----:B------:R-:W-:-:S04]  /*0b10*/  IMAD.WIDE.U32 R10, R21, R24, RZ ;  /* 0x00000018150a7225 */ /* 0x000fc800078e00ff */
[----:B------:R-:W-:-:S04]  /*0b20*/  IMAD.WIDE.U32 R12, P0, R3, R25, R10 ;  /* 0x00000019030c7225 */ /* 0x000fc8000780000a */
[----:B------:R-:W-:-:S04]  /*0b30*/  IMAD.WIDE.U32 R10, R3, R24, RZ ;  /* 0x00000018030a7225 */ /* 0x000fc800078e00ff */
[----:B------:R-:W-:Y:S01]  /*0b40*/  IMAD.X R15, RZ, RZ, RZ, P0 ;  /* 0x000000ffff0f7224 */ /* 0x000fe200000e06ff */
[----:B------:R-:W-:Y:S01]  /*0b50*/  IADD3 RZ, P0, R11, R12, RZ ;  /* 0x0000000c0bff7210 */ /* 0x000fe20007f1e0ff */
[----:B------:R-:W-:-:S04]  /*0b60*/  IMAD.MOV.U32 R14, RZ, RZ, R13 ;  /* 0x000000ffff0e7224 */ /* 0x000fc800078e000d */
[----:B------:R-:W-:-:S08]  /*0b70*/  IMAD.WIDE.U32.X R10, R21, R25, R14, P0 ;  /* 0x00000019150a7225 */ /* 0x000fd000000e040e */
.L_x_9:
[----:B------:R-:W0:Y:S01]  /*0b80*/  LDC.64 R30, c[0x0][0x640] ;  /* 0x00019000ff1e7b82 */ /* 0x000e220000000a00 */
[-CC-:B------:R-:W-:Y:S02]  /*0b90*/  SHF.R.U64 R101, R10, R8.reuse, R11.reuse ;  /* 0x000000080a657219 */ /* 0x180fe4000000120b */
[----:B------:R-:W-:Y:S02]  /*0ba0*/  SHF.R.U32.HI R3, RZ, R8, R11 ;  /* 0x00000008ff037219 */ /* 0x000fe4000001160b */
[----:B------:R-:W-:-:S03]  /*0bb0*/  IADD3 R5, P0, RZ, -R101, RZ ;  /* 0x80000065ff057210 */ /* 0x000fc60007f1e0ff */
[----:B------:R-:W1:Y:S02]  /*0bc0*/  LDC R12, c[0x0][0x618] ;  /* 0x00018600ff0c7b82 */ /* 0x000e640000000800 */
[----:B------:R-:W-:Y:S02]  /*0bd0*/  IMAD.X R3, RZ, RZ, ~R3, P0 ;  /* 0x000000ffff037224 */ /* 0x000fe400000e0e03 */
[----:B------:R-:W-:-:S04]  /*0be0*/  IMAD.WIDE.U32 R10, R5, R26, R16 ;  /* 0x0000001a050a7225 */ /* 0x000fc800078e0010 */
[----:B------:R-:W2:Y:S01]  /*0bf0*/  LDC R20, c[0x0][0x608] ;  /* 0x00018200ff147b82 */ /* 0x000ea20000000800 */
[----:B------:R-:W-:Y:S02]  /*0c00*/  IMAD R8, R3, R26, RZ ;  /* 0x0000001a03087224 */ /* 0x000fe400078e02ff */
[----:B------:R-:W-:Y:S02]  /*0c10*/  IMAD.MOV.U32 R3, RZ, RZ, -0x1 ;  /* 0xffffffffff037424 */ /* 0x000fe400078e00ff */
[----:B------:R-:W-:Y:S02]  /*0c20*/  IMAD R5, R5, R27, R8 ;  /* 0x0000001b05057224 */ /* 0x000fe400078e0208 */
[----:B------:R-:W-:Y:S01]  /*0c30*/  IMAD R26, R9, R23, R4 ;  /* 0x00000017091a7224 */ /* 0x000fe200078e0204 */
[----:B------:R-:W3:Y:S01]  /*0c40*/  LDC R28, c[0x0][0x658] ;  /* 0x00019600ff1c7b82 */ /* 0x000ee20000000800 */
[----:B------:R-:W-:Y:S01]  /*0c50*/  IMAD.IADD R5, R11, 0x1, R5 ;  /* 0x000000010b057824 */ /* 0x000fe200078e0205 */
[----:B0-----:R-:W-:Y:S01]  /*0c60*/  ISETP.NE.U32.AND P0, PT, R30, RZ, PT ;  /* 0x000000ff1e00720c */ /* 0x001fe20003f05070 */
[----:B------:R-:W-:-:S03]  /*0c70*/  IMAD.MOV.U32 R23, RZ, RZ, 0x1 ;  /* 0x00000001ff177424 */ /* 0x000fc600078e00ff */
[----:B------:R-:W-:Y:S02]  /*0c80*/  ISETP.NE.AND.EX P0, PT, R31, RZ, PT, P0 ;  /* 0x000000ff1f00720c */ /* 0x000fe40003f05300 */
[----:B------:R-:W0:Y:S01]  /*0c90*/  LDC R24, c[0x0][0x600] ;  /* 0x00018000ff187b82 */ /* 0x000e220000000800 */
[-CC-:B-1----:R-:W-:Y:S02]  /*0ca0*/  SHF.R.U64 R14, R10, R12.reuse, R5.reuse ;  /* 0x0000000c0a0e7219 */ /* 0x182fe40000001205 */
[----:B------:R-:W-:-:S05]  /*0cb0*/  SHF.R.U32.HI R5, RZ, R12, R5 ;  /* 0x0000000cff057219 */ /* 0x000fca0000011605 */
[----:B------:R-:W1:Y:S01]  /*0cc0*/  LDC R15, c[0x0][0x648] ;  /* 0x00019200ff0f7b82 */ /* 0x000e620000000800 */
[-CC-:B--2---:R-:W-:Y:S02]  /*0cd0*/  SHF.R.U64 R27, R14, R20.reuse, R5.reuse ;  /* 0x000000140e1b7219 */ /* 0x184fe40000001205 */
[----:B------:R-:W-:-:S05]  /*0ce0*/  SHF.R.U32.HI R5, RZ, R20, R5 ;  /* 0x00000014ff057219 */ /* 0x000fca0000011605 */
[----:B------:R-:W2:Y:S01]  /*0cf0*/  LDC R21, c[0x0][0x638] ;  /* 0x00018e00ff157b82 */ /* 0x000ea20000000800 */
[-CC-:B---3--:R-:W-:Y:S02]  /*0d00*/  SHF.R.U64 R20, R27, R28.reuse, R5.reuse ;  /* 0x0000001c1b147219 */ /* 0x188fe40000001205 */
[-C--:B------:R-:W-:Y:S02]  /*0d10*/  SHF.L.U32 R3, R3, R28.reuse, RZ ;  /* 0x0000001c03037219 */ /* 0x080fe400000006ff */
[----:B------:R-:W-:Y:S01]  /*0d20*/  SHF.R.U32.HI R5, RZ, R28, R5 ;  /* 0x0000001cff057219 */ /* 0x000fe20000011605 */
[----:B------:R-:W-:Y:S01]  /*0d30*/  IMAD.MOV.U32 R4, RZ, RZ, R20 ;  /* 0x000000ffff047224 */ /* 0x000fe200078e0014 */
[----:B------:R-:W-:Y:S01]  /*0d40*/  LOP3.LUT R12, RZ, R3, RZ, 0x33, !PT ;  /* 0x00000003ff0c7212 */ /* 0x000fe200078e33ff */
[----:B------:R-:W3:Y:S01]  /*0d50*/  LDC R25, c[0x0][0x610] ;  /* 0x00018400ff197b82 */ /* 0x000ee20000000800 */
[----:B------:R-:W-:Y:S05]  /*0d60*/  @!P0 BRA `(.L_x_10) ;  /* 0x0000000000288947 */ /* 0x000fea0003800000 */
[----:B------:R-:W4:Y:S02]  /*0d70*/  LDC R3, c[0x0][0x64c] ;  /* 0x00019300ff037b82 */ /* 0x000f240000000800 */
[----:B----4-:R-:W-:-:S05]  /*0d80*/  IADD3 R3, P0, R20, R3, RZ ;  /* 0x0000000314037210 */ /* 0x010fca0007f1e0ff */
        /* <DEDUP_REMOVED lines=8> */
.L_x_10:
[----:B-1----:R-:W-:Y:S01]  /*0e10*/  SHF.R.U64 R4, R4, R15, R5 ;  /* 0x0000000f04047219 */ /* 0x002fe20000001205 */
[----:B0-----:R-:W-:Y:S01]  /*0e20*/  VIADD R5, R24, 0xffffffff ;  /* 0xffffffff18057836 */ /* 0x001fe20000000000 */
[----:B------:R-:W-:Y:S02]  /*0e30*/  SHF.L.U32 R3, R23, R28, RZ ;  /* 0x0000001c17037219 */ /* 0x000fe400000006ff */
[----:B------:R-:W-:Y:S01]  /*0e40*/  LOP3.LUT R12, R27, R12, RZ, 0xc0, !PT ;  /* 0x0000000c1b0c7212 */ /* 0x000fe200078ec0ff */
[----:B------:R-:W-:Y:S01]  /*0e50*/  IMAD.MOV R8, RZ, RZ, -R4 ;  /* 0x000000ffff087224 */ /* 0x000fe200078e0a04 */
[----:B------:R-:W-:-:S03]  /*0e60*/  SEL R7, R7, R26, !P1 ;  /* 0x0000001a07077207 */ /* 0x000fc60004800000 */
[----:B------:R-:W-:Y:S01]  /*0e70*/  IMAD R12, R3, R4, R12 ;  /* 0x00000004030c7224 */ /* 0x000fe200078e020c */
[----:B------:R-:W-:Y:S01]  /*0e80*/  LOP3.LUT R4, R14, R5, RZ, 0xc0, !PT ;  /* 0x000000050e047212 */ /* 0x000fe200078ec0ff */
[----:B--2---:R-:W-:Y:S02]  /*0e90*/  IMAD R3, R8, R21, R20 ;  /* 0x0000001508037224 */ /* 0x004fe400078e0214 */
[----:B---3--:R-:W-:Y:S02]  /*0ea0*/  IMAD R7, R12, R25, R7 ;  /* 0x000000190c077224 */ /* 0x008fe400078e0207 */
[----:B------:R-:W-:Y:S02]  /*0eb0*/  IMAD.MOV.U32 R5, RZ, RZ, 0x1 ;  /* 0x00000001ff057424 */ /* 0x000fe400078e00ff */
[----:B------:R-:W-:-:S03]  /*0ec0*/  IMAD R4, R3, R24, R4 ;  /* 0x0000001803047224 */ /* 0x000fc600078e0204 */
[----:B------:R-:W-:Y:S02]  /*0ed0*/  PRMT R3, R5, 0x7610, R3 ;  /* 0x0000761005037816 */ /* 0x000fe40000000003 */
[----:B------:R-:W-:Y:S02]  /*0ee0*/  SEL R100, R4, R7, !P1 ;  /* 0x0000000704647207 */ /* 0x000fe40004800000 */
[----:B------:R-:W-:-:S07]  /*0ef0*/  SEL R103, R7, R4, !P1 ;  /* 0x0000000407677207 */ /* 0x000fce0004800000 */
.L_x_8:
[----:B------:R-:W-:-:S08]  /*0f00*/  NOP ;  /* 0x0000000000007918 */ /* 0x000fd00000000000 */
[----:B------:R-:W0:Y:S02]  /*0f10*/  USETMAXREG.TRY_ALLOC.CTAPOOL UP0, 0xe8 ;  /* 0x000000e8000079c8 */ /* 0x000e240008000600 */
[----:B0-----:R-:W-:-:S13]  /*0f20*/  PLOP3.LUT P0, PT, PT, PT, UP0, 0x80, 0x0 ;  /* 0x000000000000781c */ /* 0x001fda0003f0f008 */
[----:B------:R-:W-:Y:S05]  /*0f30*/  @!P0 BRA `(.L_x_8) ;  /* 0xfffffffc00f08947 */ /* 0x000fea000383ffff */
[----:B------:R-:W-:Y:S01]  /*0f40*/  ULDC.64 UR4, c[0x0][0x598] ;  /* 0x0001660000047ab9 */ /* 0x000fe20000000a00 */
[----:B------:R-:W-:Y:S01]  /*0f50*/  ULDC.64 UR36, c[0x0][0x208] ;  /* 0x0000820000247ab9 */ /* 0x000fe20000000a00 */
[----:B------:R-:W-:-:S04]  /*0f60*/  ISETP.NE.U32.AND P0, PT, RZ, UR4, PT ;  /* 0x00000004ff007c0c */ /* 0x000fc8000bf05070 */
[----:B------:R-:W-:-:S13]  /*0f70*/  ISETP.NE.AND.EX P0, PT, RZ, UR5, PT, P0 ;  /* 0x00000005ff007c0c */ /* 0x000fda000bf05300 */
[----:B------:R-:W-:Y:S05]  /*0f80*/  @!P0 BRA `(.L_x_11) ;  /* 0x00000000001c8947 */ /* 0x000fea0003800000 */
[----:B------:R-:W0:Y:S02]  /*0f90*/  LDC.64 R4, c[0x0][0x598] ;  /* 0x00016600ff047b82 */ /* 0x000e240000000a00 */
[----:B0-----:R-:W2:Y:S02]  /*0fa0*/  LDG.E.64 R4, desc[UR36][R4.64] ;  /* 0x0000002404047981 */ /* 0x001ea4000c1e1b00 */
[----:B--2---:R-:W-:-:S04]  /*0fb0*/  ISETP.NE.U32.AND P0, PT, R4, RZ, PT ;  /* 0x000000ff0400720c */ /* 0x004fc80003f05070 */
[----:B------:R-:W-:-:S13]  /*0fc0*/  ISETP.NE.AND.EX P0, PT, R5, RZ, PT, P0 ;  /* 0x000000ff0500720c */ /* 0x000fda0003f05300 */
[----:B------:R-:W-:Y:S05]  /*0fd0*/  @!P0 BRA `(.L_x_11) ;  /* 0x0000000000088947 */ /* 0x000fea0003800000 */
[----:B------:R0:W5:Y:S01]  /*0fe0*/  LD.E R23, desc[UR36][R4.64] ;  /* 0x0000002404177980 */ /* 0x000162000c101900 */
[----:B------:R-:W-:Y:S05]  /*0ff0*/  BRA `(.L_x_12) ;  /* 0x0000000000247947 */ /* 0x000fea0003800000 */
.L_x_11:
[----:B------:R-:W-:Y:S02]  /*1000*/  ULDC.64 UR4, c[0x0][0x588] ;  /* 0x0001620000047ab9 */ /* 0x000fe40000000a00 */
[----:B------:R-:W-:-:S04]  /*1010*/  ISETP.NE.U32.AND P0, PT, RZ, UR4, PT ;  /* 0x00000004ff007c0c */ /* 0x000fc8000bf05070 */
[----:B------:R-:W-:-:S13]  /*1020*/  ISETP.NE.AND.EX P0, PT, RZ, UR5, PT, P0 ;  /* 0x00000005ff007c0c */ /* 0x000fda000bf05300 */
[----:B------:R-:W-:Y:S05]  /*1030*/  @!P0 BRA `(.L_x_13) ;  /* 0x00000000000c8947 */ /* 0x000fea0003800000 */
[----:B------:R-:W0:Y:S02]  /*1040*/  LDC.64 R4, c[0x0][0x588] ;  /* 0x00016200ff047b82 */ /* 0x000e240000000a00 */
[----:B0-----:R1:W5:Y:S01]  /*1050*/  LDG.E R23, desc[UR36][R4.64] ;  /* 0x0000002404177981 */ /* 0x001362000c1e1900 */
[----:B------:R-:W-:Y:S05]  /*1060*/  BRA `(.L_x_12) ;  /* 0x0000000000087947 */ /* 0x000fea0003800000 */
.L_x_13:
[----:B------:R-:W-:Y:S02]  /*1070*/  ULDC UR4, c[0x0][0x580] ;  /* 0x0001600000047ab9 */ /* 0x000fe40000000800 */
[----:B------:R-:W-:-:S07]  /*1080*/  IMAD.U32 R23, RZ, RZ, UR4 ;  /* 0x00000004ff177e24 */ /* 0x000fce000f8e00ff */
.L_x_12:
[----:B------:R-:W-:Y:S02]  /*1090*/  ULDC.64 UR4, c[0x0][0x5a0] ;  /* 0x0001680000047ab9 */ /* 0x000fe40000000a00 */
[----:B------:R-:W-:-:S04]  /*10a0*/  ISETP.NE.U32.AND P0, PT, RZ, UR4, PT ;  /* 0x00000004ff007c0c */ /* 0x000fc8000bf05070 */
[----:B------:R-:W-:-:S13]  /*10b0*/  ISETP.NE.AND.EX P0, PT, RZ, UR5, PT, P0 ;  /* 0x00000005ff007c0c */ /* 0x000fda000bf05300 */
[----:B------:R-:W-:Y:S05]  /*10c0*/  @!P0 BRA `(.L_x_14) ;  /* 0x00000000001c8947 */ /* 0x000fea0003800000 */
[----:B01----:R-:W0:Y:S02]  /*10d0*/  LDC.64 R4, c[0x0][0x5a0] ;  /* 0x00016800ff047b82 */ /* 0x003e240000000a00 */
[----:B0-----:R-:W2:Y:S02]  /*10e0*/  LDG.E.64 R4, desc[UR36][R4.64] ;  /* 0x0000002404047981 */ /* 0x001ea4000c1e1b00 */
[----:B--2---:R-:W-:-:S04]  /*10f0*/  ISETP.NE.U32.AND P0, PT, R4, RZ, PT ;  /* 0x000000ff0400720c */ /* 0x004fc80003f05070 */
[----:B------:R-:W-:-:S13]  /*1100*/  ISETP.NE.AND.EX P0, PT, R5, RZ, PT, P0 ;  /* 0x000000ff0500720c */ /* 0x000fda0003f05300 */
[----:B------:R-:W-:Y:S05]  /*1110*/  @!P0 BRA `(.L_x_14) ;  /* 0x0000000000088947 */ /* 0x000fea0003800000 */
[----:B------:R0:W5:Y:S01]  /*1120*/  LD.E R90, desc[UR36][R4.64] ;  /* 0x00000024045a7980 */ /* 0x000162000c101900 */
[----:B------:R-:W-:Y:S05]  /*1130*/  BRA `(.L_x_15) ;  /* 0x0000000000247947 */ /* 0x000fea0003800000 */
.L_x_14:
[----:B------:R-:W-:Y:S02]  /*1140*/  ULDC.64 UR4, c[0x0][0x590] ;  /* 0x0001640000047ab9 */ /* 0x000fe40000000a00 */
[----:B------:R-:W-:-:S04]  /*1150*/  ISETP.NE.U32.AND P0, PT, RZ, UR4, PT ;  /* 0x00000004ff007c0c */ /* 0x000fc8000bf05070 */
[----:B------:R-:W-:-:S13]  /*1160*/  ISETP.NE.AND.EX P0, PT, RZ, UR5, PT, P0 ;  /* 0x00000005ff007c0c */ /* 0x000fda000bf05300 */
[----:B------:R-:W-:Y:S05]  /*1170*/  @!P0 BRA `(.L_x_16) ;  /* 0x00000000000c8947 */ /* 0x000fea0003800000 */
[----:B------:R-:W2:Y:S02]  /*1180*/  LDC.64 R90, c[0x0][0x590] ;  /* 0x00016400ff5a7b82 */ /* 0x000ea40000000a00 */
[----:B--2---:R2:W5:Y:S01]  /*1190*/  LDG.E R90, desc[UR36][R90.64] ;  /* 0x000000245a5a7981 */ /* 0x004562000c1e1900 */
[----:B------:R-:W-:Y:S05]  /*11a0*/  BRA `(.L_x_15) ;  /* 0x0000000000087947 */ /* 0x000fea0003800000 */
.L_x_16:
[----:B------:R-:W-:Y:S02]  /*11b0*/  ULDC UR4, c[0x0][0x584] ;  /* 0x0001610000047ab9 */ /* 0x000fe40000000800 */
[----:B------:R-:W-:-:S07]  /*11c0*/  IMAD.U32 R90, RZ, RZ, UR4 ;  /* 0x00000004ff5a7e24 */ /* 0x000fce000f8e00ff */
.L_x_15:
[----:B------:R-:W-:-:S13]  /*11d0*/  LOP3.LUT P0, RZ, R3, 0xff, RZ, 0xc0, !PT ;  /* 0x000000ff03ff7812 */ /* 0x000fda000780c0ff */
[----:B------:R-:W-:Y:S05]  /*11e0*/  @!P0 EXIT ;  /* 0x000000000000894d */ /* 0x000fea0003800000 */
[----:B------:R-:W3:Y:S01]  /*11f0*/  LDC R93, c[0x0][0x658] ;  /* 0x00019600ff5d7b82 */ /* 0x000ee20000000800 */
[----:B------:R-:W-:Y:S01]  /*1200*/  LOP3.LUT R6, R6, 0x1, RZ, 0xc0, !PT ;  /* 0x0000000106067812 */ /* 0x000fe200078ec0ff */
[----:B------:R-:W-:Y:S01]  /*1210*/  ULDC.64 UR6, c[0x0][0x288] ;  /* 0x0000a20000067ab9 */ /* 0x000fe20000000a00 */
[----:B------:R-:W-:Y:S01]  /*1220*/  SHF.R.U32.HI R3, RZ, 0x2, R95 ;  /* 0x00000002ff037819 */ /* 0x000fe2000001165f */
[----:B------:R-:W-:Y:S01]  /*1230*/  UIADD3 UR4, UR7, 0x7f, URZ ;  /* 0x0000007f07047890 */ /* 0x000fe2000fffe03f */
[----:B------:R-:W-:Y:S01]  /*1240*/  SHF.R.U32.HI R0, RZ, 0x1, R0 ;  /* 0x00000001ff007819 */ /* 0x000fe20000011600 */
[----:B------:R-:W-:Y:S01]  /*1250*/  IMAD.SHL.U32 R88, R6, 0x40, RZ ;  /* 0x0000004006587824 */ /* 0x000fe200078e00ff */
[----:B------:R-:W-:Y:S01]  /*1260*/  LOP3.LUT R3, R3, 0x7, RZ, 0xc0, !PT ;  /* 0x0000000703037812 */ /* 0x000fe200078ec0ff */
[----:B01----:R-:W0:Y:S01]  /*1270*/  LDC.64 R4, c[0x0][0x5c8] ;  /* 0x00017200ff047b82 */ /* 0x003e220000000a00 */
[----:B------:R-:W-:Y:S01]  /*1280*/  USHF.R.S32.HI UR5, URZ, 0x1f, UR4 ;  /* 0x0000001f3f057899 */ /* 0x000fe20008011404 */
[----:B------:R-:W-:Y:S01]  /*1290*/  LOP3.LUT R0, R0, 0x30, RZ, 0xc0, !PT ;  /* 0x0000003000007812 */ /* 0x000fe200078ec0ff */
[----:B------:R-:W-:Y:S01]  /*12a0*/  IMAD.MOV.U32 R8, RZ, RZ, 0x1 ;  /* 0x00000001ff087424 */ /* 0x000fe200078e00ff */
[--C-:B------:R-:W-:Y:S01]  /*12b0*/  LOP3.LUT R88, R88, 0x40, R3.reuse, 0xe2, !PT ;  /* 0x0000004058587812 */ /* 0x100fe200078ee203 */
[----:B------:R-:W-:Y:S01]  /*12c0*/  ULEA.HI UR5, UR5, UR4, URZ, 0x7 ;  /* 0x0000000405057291 */ /* 0x000fe2000f8f383f */
[-C--:B------:R-:W-:Y:S01]  /*12d0*/  IADD3 R3, RZ, -R0.reuse, -R3 ;  /* 0x80000000ff037210 */ /* 0x080fe20007ffe803 */
[----:B------:R-:W-:Y:S01]  /*12e0*/  IMAD.U32 R7, RZ, RZ, UR6 ;  /* 0x00000006ff077e24 */ /* 0x000fe2000f8e00ff */
[----:B------:R-:W1:Y:S01]  /*12f0*/  LDC R97, c[0x0][0x600] ;  /* 0x00018000ff617b82 */ /* 0x000e620000000800 */
[----:B------:R-:W-:Y:S01]  /*1300*/  LOP3.LUT R88, R88, R0, RZ, 0xfc, !PT ;  /* 0x0000000058587212 */ /* 0x000fe200078efcff */
[----:B------:R-:W-:Y:S01]  /*1310*/  IMAD.MOV.U32 R0, RZ, RZ, -0x1 ;  /* 0xffffffffff007424 */ /* 0x000fe200078e00ff */
[----:B------:R-:W-:Y:S01]  /*1320*/  USHF.R.S32.HI UR43, URZ, 0x7, UR5 ;  /* 0x000000073f2b7899 */ /* 0x000fe20008011405 */
[C---:B------:R-:W-:Y:S01]  /*1330*/  LOP3.LUT R94, R95.reuse, 0x3, RZ, 0xc0, !PT ;  /* 0x000000035f5e7812 */ /* 0x040fe200078ec0ff */
[----:B------:R-:W-:Y:S01]  /*1340*/  IMAD R3, R6, -0x40, R3 ;  /* 0xffffffc006037824 */ /* 0x000fe200078e0203 */
[C---:B------:R-:W-:Y:S01]  /*1350*/  LOP3.LUT R96, R95.reuse, 0x80, RZ, 0xc0, !PT ;  /* 0x000000805f607812 */ /* 0x040fe200078ec0ff */
[----:B------:R-:W-:Y:S01]  /*1360*/  UISETP.LT.AND UP0, UPT, UR43, 0x1, UPT ;  /* 0x000000012b00788c */ /* 0x000fe2000bf01270 */
[-C--:B---3--:R-:W-:Y:S01]  /*1370*/  SHF.L.U32 R0, R0, R93.reuse, RZ ;  /* 0x0000005d00007219 */ /* 0x088fe200000006ff */
[----:B------:R-:W-:Y:S01]  /*1380*/  ULDC UR4, c[0x0][0x284] ;  /* 0x0000a10000047ab9 */ /* 0x000fe20000000800 */
[----:B------:R-:W-:Y:S01]  /*1390*/  IMAD R94, R94, -0x2, R7 ;  /* 0xfffffffe5e5e7824 */ /* 0x000fe200078e0207 */
[----:B------:R-:W-:Y:S01]  /*13a0*/  USEL UR44, UR43, 0x1, UP0 ;  /* 0x000000012b2c7887 */ /* 0x000fe20008000000 */
[----:B------:R-:W-:Y:S01]  /*13b0*/  SHF.L.U32 R93, R8, R93, RZ ;  /* 0x0000005d085d7219 */ /* 0x000fe200000006ff */
[----:B------:R-:W-:Y:S01]  /*13c0*/  IMAD.SHL.U32 R95, R95, 0x2, RZ ;  /* 0x000000025f5f7824 */ /* 0x000fe200078e00ff */
[----:B------:R-:W-:Y:S01]  /*13d0*/  LOP3.LUT R102, R18, 0x1, RZ, 0xfc, !PT ;  /* 0x0000000112667812 */ /* 0x000fe200078efcff */
[----:B------:R-:W-:Y:S01]  /*13e0*/  VIADD R99, R3, UR4 ;  /* 0x0000000403637c36 */ /* 0x000fe20008000000 */
[C---:B0-----:R-:W-:Y:S01]  /*13f0*/  SHF.L.U64.HI R92, R4.reuse, 0x3, R5 ;  /* 0x00000003045c7819 */ /* 0x041fe20000010205 */
[----:B--2---:R-:W-:Y:S01]  /*1400*/  IMAD.SHL.U32 R91, R4, 0x8, RZ ;  /* 0x00000008045b7824 */ /* 0x004fe200078e00ff */
[----:B------:R-:W-:Y:S01]  /*1410*/  SHF.R.U32.HI R96, RZ, 0x7, R96 ;  /* 0x00000007ff607819 */ /* 0x000fe20000011660 */
[----:B------:R-:W-:Y:S01]  /*1420*/  IMAD.MOV.U32 R89, RZ, RZ, RZ ;  /* 0x000000ffff597224 */ /* 0x000fe200078e00ff */
[----:B------:R-:W-:Y:S01]  /*1430*/  LOP3.LUT R98, RZ, R0, RZ, 0x33, !PT ;  /* 0x00000000ff627212 */ /* 0x000fe200078e33ff */
[----:B------:R-:W-:Y:S01]  /*1440*/  UIADD3 UR44, UR43, -UR44, URZ ;  /* 0x8000002c2b2c7290 */ /* 0x000fe2000fffe03f */
[----:B------:R-:W-:Y:S01]  /*1450*/  UMOV UR40, URZ ;  /* 0x0000003f00287c82 */ /* 0x000fe20008000000 */
[----:B-1----:R-:W-:Y:S01]  /*1460*/  VIADD R97, R97, 0xffffffff ;  /* 0xffffffff61617836 */ /* 0x002fe20000000000 */
[----:B------:R-:W-:-:S09]  /*1470*/  UMOV UR42, URZ ;  /* 0x0000003f002a7c82 */ /* 0x000fd20008000000 */
.L_x_162:
[----:B0-----:R-:W0:Y:S01]  /*1480*/  SHFL.IDX PT, R0, R96, RZ, 0x1f ;  /* 0x00001fff60007589 */ /* 0x001e2200000e0000 */
[----:B-1----:R-:W1:Y:S01]  /*1490*/  S2UR UR7, SR_CgaCtaId ;  /* 0x00000000000779c3 */ /* 0x002e620000008800 */
[----:B------:R-:W-:Y:S01]  /*14a0*/  UMOV UR6, 0x400 ;  /* 0x0000040000067882 */ /* 0x000fe20000000000 */
[----:B0-----:R-:W-:Y:S01]  /*14b0*/  R2UR UR4, R0 ;  /* 0x00000000000472ca */ /* 0x001fe200000e0000 */
[----:B-1----:R-:W-:-:S12]  /*14c0*/  ULEA UR6, UR7, UR6, 0x18 ;  /* 0x0000000607067291 */ /* 0x002fd8000f8ec03f */
[----:B------:R-:W-:-:S04]  /*14d0*/  ULEA.HI UR5, UR4, UR4, URZ, 0x1 ;  /* 0x0000000404057291 */ /* 0x000fc8000f8f083f */
[----:B------:R-:W-:-:S04]  /*14e0*/  ULOP3.LUT UR5, UR5, 0x7fffe, URZ, 0xc0, !UPT ;  /* 0x0007fffe05057892 */ /* 0x000fc8000f8ec03f */
[----:B------:R-:W-:-:S03]  /*14f0*/  UIADD3 UR5, UR4, -UR5, URZ ;  /* 0x8000000504057290 */ /* 0x000fc6000fffe03f */
[----:B------:R-:W-:Y:S01]  /*1500*/  ULDC UR4, c[0x0][0x28c] ;  /* 0x0000a30000047ab9 */ /* 0x000fe20000000800 */
[----:B------:R-:W-:Y:S01]  /*1510*/  ULEA UR5, UR5, UR6, 0xd ;  /* 0x0000000605057291 */ /* 0x000fe2000f8e683f */
[----:B------:R-:W-:-:S03]  /*1520*/  ISETP.LT.AND P0, PT, RZ, UR4, PT ;  /* 0x00000004ff007c0c */ /* 0x000fc6000bf01270 */
[----:B------:R-:W-:-:S04]  /*1530*/  UIADD3 UR5, UR5, 0x100, URZ ;  /* 0x0000010005057890 */ /* 0x000fc8000fffe03f */
[----:B------:R-:W-:-:S04]  /*1540*/  USHF.R.U32.HI UR5, URZ, 0x4, UR5 ;  /* 0x000000043f057899 */ /* 0x000fc80008011605 */
[----:B------:R-:W-:-:S04]  /*1550*/  ULOP3.LUT UR5, UR5, 0x3fff, URZ, 0xc0, !UPT ;  /* 0x00003fff05057892 */ /* 0x000fc8000f8ec03f */
[----:B------:R-:W-:Y:S01]  /*1560*/  ULOP3.LUT UR45, UR5, 0x10000, URZ, 0xfc, !UPT ;  /* 0x00010000052d7892 */ /* 0x000fe2000f8efc3f */
[----:B--2345:R-:W-:Y:S11]  /*1570*/  @P0 BRA `(.L_x_17) ;  /* 0x0000000000400947 */ /* 0x03cff60003800000 */
[----:B------:R-:W-:Y:S01]  /*1580*/  MOV R0, 0x0 ;  /* 0x0000000000007802 */ /* 0x000fe20000000f00 */
[----:B------:R-:W-:Y:S01]  /*1590*/  ULDC.64 UR4, c[0x4][0x68] ;  /* 0x01001a0000047ab9 */ /* 0x000fe20000000a00 */
[----:B------:R-:W-:Y:S01]  /*15a0*/  ULDC.64 UR6, c[0x4][0x8] ;  /* 0x0100020000067ab9 */ /* 0x000fe20000000a00 */
[----:B------:R-:W-:Y:S01]  /*15b0*/  IMAD.U32 R4, RZ, RZ, UR4 ;  /* 0x00000004ff047e24 */ /* 0x000fe2000f8e00ff */
[----:B------:R0:W1:Y:S01]  /*15c0*/  LDC.64 R14, c[0x4][R0] ;  /* 0x01000000000e7b82 */ /* 0x0000620000000a00 */
[----:B------:R-:W-:Y:S01]  /*15d0*/  IMAD.U32 R5, RZ, RZ, UR5 ;  /* 0x00000005ff057e24 */ /* 0x000fe2000f8e00ff */
[----:B------:R-:W-:Y:S01]  /*15e0*/  ULDC.64 UR4, c[0x4][0x70] ;  /* 0x01001c0000047ab9 */ /* 0x000fe20000000a00 */
[----:B------:R-:W-:Y:S02]  /*15f0*/  IMAD.U32 R10, RZ, RZ, UR6 ;  /* 0x00000006ff0a7e24 */ /* 0x000fe4000f8e00ff */
[----:B------:R-:W-:Y:S02]  /*1600*/  IMAD.U32 R6, RZ, RZ, UR4 ;  /* 0x00000004ff067e24 */ /* 0x000fe4000f8e00ff */
[----:B------:R-:W-:-:S02]  /*1610*/  IMAD.U32 R7, RZ, RZ, UR5 ;  /* 0x00000005ff077e24 */ /* 0x000fc4000f8e00ff */
[----:B------:R-:W-:Y:S02]  /*1620*/  IMAD.U32 R11, RZ, RZ, UR7 ;  /* 0x00000007ff0b7e24 */ /* 0x000fe4000f8e00ff */
[----:B------:R-:W-:Y:S02]  /*1630*/  IMAD.MOV.U32 R8, RZ, RZ, 0x1e1 ;  /* 0x000001e1ff087424 */ /* 0x000fe400078e00ff */
[----:B------:R-:W-:Y:S02]  /*1640*/  IMAD.MOV.U32 R12, RZ, RZ, 0x1 ;  /* 0x00000001ff0c7424 */ /* 0x000fe400078e00ff */
[----:B0-----:R-:W-:-:S07]  /*1650*/  IMAD.MOV.U32 R13, RZ, RZ, RZ ;  /* 0x000000ffff0d7224 */ /* 0x001fce00078e00ff */
[----:B------:R-:W-:-:S07]  /*1660*/  LEPC R20, `(.L_x_17) ;  /* 0x000000001014794e */ /* 0x000fce0000000000 */
[----:B-1---5:R-:W-:Y:S05]  /*1670*/  CALL.ABS.NOINC R14 ;  /* 0x000000000e007343 */ /* 0x022fea0003c00000 */
.L_x_17:
[----:B------:R-:W-:-:S13]  /*1680*/  ISETP.NE.AND P0, PT, R102, 0x3, PT ;  /* 0x000000036600780c */ /* 0x000fda0003f05270 */
[----:B------:R-:W-:Y:S05]  /*1690*/  @!P0 BRA `(.L_x_18) ;  /* 0x0000000000048947 */ /* 0x000fea0003800000 */
[----:B------:R-:W-:Y:S01]  /*16a0*/  BPT.TRAP 0x1 ;  /* 0x000000040000795c */ /* 0x000fe20000300000 */
.L_x_18:
[----:B------:R-:W0:Y:S01]  /*16b0*/  S2UR UR5, SR_CgaCtaId ;  /* 0x00000000000579c3 */ /* 0x000e220000008800 */
[----:B------:R-:W-:Y:S01]  /*16c0*/  UMOV UR4, 0x400 ;  /* 0x0000040000047882 */ /* 0x000fe20000000000 */
[----:B------:R-:W-:Y:S02]  /*16d0*/  IMAD.U32 R0, RZ, RZ, UR40 ;  /* 0x00000028ff007e24 */ /* 0x000fe4000f8e00ff */
[----:B------:R-:W-:-:S03]  /*16e0*/  IMAD.U32 R3, RZ, RZ, UR42 ;  /* 0x0000002aff037e24 */ /* 0x000fc6000f8e00ff */
[----:B------:R-:W-:Y:S01]  /*16f0*/  SHF.L.U32 R0, R0, 0x1f, RZ ;  /* 0x0000001f00007819 */ /* 0x000fe200000006ff */
[----:B0-----:R-:W-:-:S06]  /*1700*/  ULEA UR4, UR5, UR4, 0x18 ;  /* 0x0000000405047291 */ /* 0x001fcc000f8ec03f */
[----:B------:R-:W-:-:S04]  /*1710*/  IMAD.U32 R6, RZ, RZ, UR4 ;  /* 0x00000004ff067e24 */ /* 0x000fc8000f8e00ff */
[----:B------:R-:W-:-:S04]  /*1720*/  IMAD R3, R3, 0x8, R6 ;  /* 0x0000000803037824 */ /* 0x000fc800078e0206 */
[----:B------:R0:W1:Y:S01]  /*1730*/  SYNCS.PHASECHK.TRANS64.TRYWAIT P1, [R3+URZ], R0 ;  /* 0x00000000030075a7 */ /* 0x000062000802017f */
[----:B------:R-:W-:Y:S05]  /*1740*/  @!P0 BRA `(.L_x_19) ;  /* 0x0000000000048947 */ /* 0x000fea0003800000 */
[----:B------:R-:W-:Y:S01]  /*1750*/  BPT.TRAP 0x1 ;  /* 0x000000040000795c */ /* 0x000fe20000300000 */
.L_x_19:
[----:B------:R-:W-:-:S05]  /*1760*/  IMAD.U32 R4, RZ, RZ, UR44 ;  /* 0x0000002cff047e24 */ /* 0x000fca000f8e00ff */
[----:B------:R-:W-:Y:S01]  /*1770*/  ISETP.GE.AND P2, PT, R4, 0x1, PT ;  /* 0x000000010400780c */ /* 0x000fe20003f46270 */
[----:B-1----:R-:W-:-:S12]  /*1780*/  @P1 BRA `(.L_x_20) ;  /* 0x0000000000081947 */ /* 0x002fd80003800000 */
[----:B------:R-:W1:Y:S02]  /*1790*/  SYNCS.PHASECHK.TRANS64.TRYWAIT P1, [R3+URZ], R0 ;  /* 0x00000000030075a7 */ /* 0x000e64000802017f */
[----:B-1----:R-:W-:Y:S05]  /*17a0*/  @!P1 BRA `(.L_x_21) ;  /* 0x0000006800809947 */ /* 0x002fea0003800000 */
.L_x_20:
[----:B------:R-:W-:Y:S05]  /*17b0*/  WARPSYNC.ALL ;  /* 0x0000000000007948 */ /* 0x000fea0003800000 */
[----:B------:R-:W-:Y:S01]  /*17c0*/  R2UR UR4, R6 ;  /* 0x00000000060472ca */ /* 0x000fe200000e0000 */
[----:B------:R-:W-:Y:S01]  /*17d0*/  ULEA UR5, UR42, UR45, 0xb ;  /* 0x0000002d2a057291 */ /* 0x000fe2000f8e583f */
[----:B------:R-:W-:Y:S01]  /*17e0*/  WARPGROUP.ARRIVE ;  /* 0x00000000000079c5 */ /* 0x000fe20000000000 */
[----:B------:R-:W-:Y:S01]  /*17f0*/  UMOV UR9, 0x40000040 ;  /* 0x4000004000097882 */ /* 0x000fe20000000000 */
[----:B------:R-:W-:-:S04]  /*1800*/  UMOV UR11, 0x40000040 ;  /* 0x40000040000b7882 */ /* 0x000fc80000000000 */
[----:B------:R-:W-:-:S05]  /*1810*/  UMOV UR8, UR5 ;  /* 0x0000000500087c82 */ /* 0x000fca0008000000 */
[----:B------:R-:W-:-:S04]  /*1820*/  UIADD3 UR4, UR4, 0x20100, URZ ;  /* 0x0002010004047890 */ /* 0x000fc8000fffe03f */
[----:B------:R-:W-:-:S04]  /*1830*/  USHF.R.U32.HI UR4, URZ, 0x4, UR4 ;  /* 0x000000043f047899 */ /* 0x000fc80008011604 */
[----:B------:R-:W-:-:S04]  /*1840*/  ULOP3.LUT UR4, UR4, 0x3fff, URZ, 0xc0, !UPT ;  /* 0x00003fff04047892 */ /* 0x000fc8000f8ec03f */
[----:B------:R-:W-:-:S04]  /*1850*/  ULOP3.LUT UR4, UR4, 0x10000, URZ, 0xfc, !UPT ;  /* 0x0001000004047892 */ /* 0x000fc8000f8efc3f */
[----:B------:R-:W-:-:S07]  /*1860*/  ULEA UR6, UR42, UR4, 0xb ;  /* 0x000000042a067291 */ /* 0x000fce000f8e583f */
[----:B------:R-:W-:Y:S02]  /*1870*/  UMOV UR10, UR6 ;  /* 0x00000006000a7c82 */ /* 0x000fe40008000000 */
[----:B------:R-:W-:Y:S01]  /*1880*/  HGMMA.64x128x16.F32 R24, gdesc[UR8], RZ, !UPT, gsb0 ;  /* 0x01e00000081879f0 */ /* 0x000fe2000c0008ff */
[----:B------:R-:W-:Y:S02]  /*1890*/  UIADD3 UR8, UR5, 0x2, URZ ;  /* 0x0000000205087890 */ /* 0x000fe4000fffe03f */
[----:B------:R-:W-:Y:S01]  /*18a0*/  UIADD3 UR10, UR6, 0x2, URZ ;  /* 0x00000002060a7890 */ /* 0x000fe2000fffe03f */
[----:B------:R-:W-:Y:S01]  /*18b0*/  UMOV UR9, 0x40000040 ;  /* 0x4000004000097882 */ /* 0x000fe20000000000 */
[----:B------:R-:W-:Y:S01]  /*18c0*/  UMOV UR11, 0x40000040 ;  /* 0x40000040000b7882 */ /* 0x000fe20000000000 */
[----:B------:R-:W-:Y:S02]  /*18d0*/  WARPGROUP.DEPBAR.LE gsb0, 0x0 ;  /* 0x00008000000079c5 */ /* 0x000fe40000010000 */
[----:B------:R-:W-:-:S06]  /*18e0*/  WARPGROUP.ARRIVE ;  /* 0x00000000000079c5 */ /* 0x000fcc0000000000 */
[----:B------:R-:W-:Y:S01]  /*18f0*/  HGMMA.64x128x16.F32 R24, gdesc[UR8], R24, gsb0 ;  /* 0x01e00000081879f0 */ /* 0x000fe20008000818 */
        /* <DEDUP_REMOVED lines=41> */
[----:B------:R-:W-:Y:S03]  /*1b90*/  HGMMA.64x128x16.F32 R24, gdesc[UR8], R24, gsb0 ;  /* 0x01e00000081879f0 */ /* 0x000fe60008000818 */
[----:B------:R-:W-:Y:S02]  /*1ba0*/  WARPGROUP.DEPBAR.LE gsb0, 0x0 ;  /* 0x00008000000079c5 */ /* 0x000fe40000010000 */
[----:B------:R-:W-:Y:S05]  /*1bb0*/  @!P2 BRA `(.L_x_22) ;  /* 0x000000040098a947 */ /* 0x000fea0003800000 */
[----:B------:R-:W-:Y:S01]  /*1bc0*/  UIADD3 UR5, UR42, 0x1, URZ ;  /* 0x000000012a057890 */ /* 0x000fe2000fffe03f */
[----:B01----:R-:W-:Y:S02]  /*1bd0*/  IMAD.U32 R0, RZ, RZ, UR44 ;  /* 0x0000002cff007e24 */ /* 0x003fe4000f8e00ff */
[----:B------:R-:W-:Y:S01]  /*1be0*/  IMAD.U32 R3, RZ, RZ, UR42 ;  /* 0x0000002aff037e24 */ /* 0x000fe2000f8e00ff */
[----:B------:R-:W-:-:S04]  /*1bf0*/  UISETP.NE.AND UP0, UPT, UR5, 0x4, UPT ;  /* 0x000000040500788c */ /* 0x000fc8000bf05270 */
[----:B------:R-:W-:Y:S02]  /*1c00*/  USEL UR6, URZ, 0x1, UP0 ;  /* 0x000000013f067887 */ /* 0x000fe40008000000 */
[----:B------:R-:W-:Y:S02]  /*1c10*/  USEL UR5, UR5, URZ, UP0 ;  /* 0x0000003f05057287 */ /* 0x000fe40008000000 */
[----:B------:R-:W-:-:S06]  /*1c20*/  ULOP3.LUT UR6, UR40, UR6, URZ, 0x3c, !UPT ;  /* 0x0000000628067292 */ /* 0x000fcc000f8e3c3f */
[----:B------:R-:W-:-:S07]  /*1c30*/  IMAD.U32 R7, RZ, RZ, UR6 ;  /* 0x00000006ff077e24 */ /* 0x000fce000f8e00ff */
.L_x_29:
[----:B------:R-:W-:Y:S05]  /*1c40*/  @!P0 BRA `(.L_x_23) ;  /* 0x0000000000048947 */ /* 0x000fea0003800000 */
[----:B------:R-:W-:Y:S01]  /*1c50*/  BPT.TRAP 0x1 ;  /* 0x000000040000795c */ /* 0x000fe20000300000 */
.L_x_23:
[----:B------:R-:W0:Y:S01]  /*1c60*/  S2UR UR7, SR_CgaCtaId ;  /* 0x00000000000779c3 */ /* 0x000e220000008800 */
[----:B------:R-:W-:Y:S01]  /*1c70*/  UMOV UR6, 0x400 ;  /* 0x0000040000067882 */ /* 0x000fe20000000000 */
[----:B------:R-:W-:Y:S01]  /*1c80*/  IMAD.U32 R5, RZ, RZ, UR5 ;  /* 0x00000005ff057e24 */ /* 0x000fe2000f8e00ff */
[----:B------:R-:W-:Y:S01]  /*1c90*/  SHF.L.U32 R4, R7, 0x1f, RZ ;  /* 0x0000001f07047819 */ /* 0x000fe200000006ff */
[----:B0-----:R-:W-:-:S06]  /*1ca0*/  ULEA UR6, UR7, UR6, 0x18 ;  /* 0x0000000607067291 */ /* 0x001fcc000f8ec03f */
[----:B------:R-:W-:-:S04]  /*1cb0*/  IMAD.U32 R6, RZ, RZ, UR6 ;  /* 0x00000006ff067e24 */ /* 0x000fc8000f8e00ff */
[----:B------:R-:W-:-:S04]  /*1cc0*/  IMAD R5, R5, 0x8, R6 ;  /* 0x0000000805057824 */ /* 0x000fc800078e0206 */
[----:B------:R0:W1:Y:S01]  /*1cd0*/  SYNCS.PHASECHK.TRANS64.TRYWAIT P1, [R5+URZ], R4 ;  /* 0x00000004050075a7 */ /* 0x000062000802017f */
[----:B------:R-:W-:Y:S05]  /*1ce0*/  @!P0 BRA `(.L_x_24) ;  /* 0x0000000000048947 */ /* 0x000fea0003800000 */
[----:B------:R-:W-:Y:S01]  /*1cf0*/  BPT.TRAP 0x1 ;  /* 0x000000040000795c */ /* 0x000fe20000300000 */
.L_x_24:
[----:B-1----:R-:W-:Y:S05]  /*1d00*/  @P1 BRA `(.L_x_25) ;  /* 0x0000000000081947 */ /* 0x002fea0003800000 */
[----:B------:R-:W1:Y:S02]  /*1d10*/  SYNCS.PHASECHK.TRANS64.TRYWAIT P1, [R5+URZ], R4 ;  /* 0x00000004050075a7 */ /* 0x000e64000802017f */
[----:B-1----:R-:W-:Y:S05]  /*1d20*/  @!P1 BRA `(.L_x_26) ;  /* 0x0000006400349947 */ /* 0x002fea0003800000 */
.L_x_25:
[----:B------:R-:W-:Y:S01]  /*1d30*/  ULEA UR6, UR5, UR45, 0xb ;  /* 0x0000002d05067291 */ /* 0x000fe2000f8e583f */
[----:B------:R-:W-:Y:S01]  /*1d40*/  WARPGROUP.ARRIVE ;  /* 0x00000000000079c5 */ /* 0x000fe20000000000 */
[----:B------:R-:W-:Y:S01]  /*1d50*/  ULEA UR7, UR5, UR4, 0xb ;  /* 0x0000000405077291 */ /* 0x000fe2000f8e583f */
[----:B------:R-:W-:Y:S01]  /*1d60*/  UMOV UR9, 0x40000040 ;  /* 0x4000004000097882 */ /* 0x000fe20000000000 */
[----:B------:R-:W-:-:S03]  /*1d70*/  UMOV UR11, 0x40000040 ;  /* 0x40000040000b7882 */ /* 0x000fc60000000000 */
[----:B------:R-:W-:Y:S02]  /*1d80*/  UMOV UR8, UR6 ;  /* 0x0000000600087c82 */ /* 0x000fe40008000000 */
[----:B------:R-:W-:Y:S02]  /*1d90*/  UMOV UR10, UR7 ;  /* 0x00000007000a7c82 */ /* 0x000fe40008000000 */
[----:B------:R-:W-:Y:S01]  /*1da0*/  HGMMA.64x128x16.F32 R24, gdesc[UR8], R24, gsb0 ;  /* 0x01e00000081879f0 */ /* 0x000fe20008000818 */
[----:B------:R-:W-:Y:S02]  /*1db0*/  UIADD3 UR8, UR6, 0x2, URZ ;  /* 0x0000000206087890 */ /* 0x000fe4000fffe03f */
[----:B------:R-:W-:Y:S01]  /*1dc0*/  UIADD3 UR10, UR7, 0x2, URZ ;  /* 0x00000002070a7890 */ /* 0x000fe2000fffe03f */
[----:B------:R-:W-:Y:S01]  /*1dd0*/  UMOV UR9, 0x40000040 ;  /* 0x4000004000097882 */ /* 0x000fe20000000000 */
[----:B------:R-:W-:Y:S01]  /*1de0*/  UMOV UR11, 0x40000040 ;  /* 0x40000040000b7882 */ /* 0x000fe20000000000 */
[----:B------:R-:W-:-:S02]  /*1df0*/  WARPGROUP.DEPBAR.LE gsb0, 0x0 ;  /* 0x00008000000079c5 */ /* 0x000fc40000010000 */
        /* <DEDUP_REMOVED lines=46> */
[----:B------:R-:W-:Y:S01]  /*20e0*/  BPT.TRAP 0x1 ;  /* 0x000000040000795c */ /* 0x000fe20000300000 */
.L_x_27:
[----:B------:R-:W-:-:S13]  /*20f0*/  ISETP.NE.AND P1, PT, R22, RZ, PT ;  /* 0x000000ff1600720c */ /* 0x000fda0003f25270 */
[----:B01----:R-:W-:-:S04]  /*2100*/  @P1 IMAD R4, R3, 0x8, R6 ;  /* 0x0000000803041824 */ /* 0x003fc800078e0206 */
[----:B------:R-:W-:-:S05]  /*2110*/  @P1 VIADD R4, R4, 0x20 ;  /* 0x0000002004041836 */ /* 0x000fca0000000000 */
[----:B------:R-:W-:-:S04]  /*2120*/  @P1 PRMT R4, R19, 0x654, R4 ;  /* 0x0000065413041816 */ /* 0x000fc80000000004 */
[----:B------:R0:W-:Y:S01]  /*2130*/  @P1 SYNCS.ARRIVE.TRANS64.RED.A1T0 RZ, [R4+URZ], RZ ;  /* 0x000000ff04ff19a7 */ /* 0x0001e2000810043f */
[----:B------:R-:W-:-:S13]  /*2140*/  ISETP.GT.U32.AND P1, PT, R18, 0x1, PT ;  /* 0x000000011200780c */ /* 0x000fda0003f24070 */
[----:B0-----:R-:W-:Y:S05]  /*2150*/  @P1 BRA `(.L_x_28) ;  /* 0x0000000000041947 */ /* 0x001fea0003800000 */
[----:B------:R-:W-:Y:S01]  /*2160*/  BPT.TRAP 0x1 ;  /* 0x000000040000795c */ /* 0x000fe20000300000 */
.L_x_28:
[----:B------:R-:W-:Y:S01]  /*2170*/  UIADD3 UR5, UR5, 0x1, URZ ;  /* 0x0000000105057890 */ /* 0x000fe2000fffe03f */
[C---:B------:R-:W-:Y:S01]  /*2180*/  ISETP.GT.AND P2, PT, R0.reuse, 0x1, PT ;  /* 0x000000010000780c */ /* 0x040fe20003f44270 */
[----:B------:R-:W-:Y:S02]  /*2190*/  VIADD R3, R3, 0x1 ;  /* 0x0000000103037836 */ /* 0x000fe40000000000 */
[----:B------:R-:W-:Y:S01]  /*21a0*/  UISETP.NE.AND UP0, UPT, UR5, 0x4, UPT ;  /* 0x000000040500788c */ /* 0x000fe2000bf05270 */
[----:B------:R-:W-:Y:S02]  /*21b0*/  VIADD R0, R0, 0xffffffff ;  /* 0xffffffff00007836 */ /* 0x000fe40000000000 */
[C---:B------:R-:W-:Y:S01]  /*21c0*/  ISETP.NE.AND P1, PT, R3.reuse, 0x4, PT ;  /* 0x000000040300780c */ /* 0x040fe20003f25270 */
[----:B------:R-:W-:Y:S02]  /*21d0*/  USEL UR6, URZ, 0x1, UP0 ;  /* 0x000000013f067887 */ /* 0x000fe40008000000 */
[----:B------:R-:W-:Y:S01]  /*21e0*/  USEL UR5, UR5, URZ, UP0 ;  /* 0x0000003f05057287 */ /* 0x000fe20008000000 */
[----:B------:R-:W-:-:S03]  /*21f0*/  SEL R3, R3, RZ, P1 ;  /* 0x000000ff03037207 */ /* 0x000fc60000800000 */
[----:B------:R-:W-:Y:S01]  /*2200*/  LOP3.LUT R7, R7, UR6, RZ, 0x3c, !PT ;  /* 0x0000000607077c12 */ /* 0x000fe2000f8e3cff */
[----:B------:R-:W-:Y:S07]  /*2210*/  @P2 BRA `(.L_x_29) ;  /* 0xfffffff800882947 */ /* 0x000fee000383ffff */
.L_x_22:
[----:B01----:R-:W0:Y:S02]  /*2220*/  LDC R0, c[0x0][0x28c] ;  /* 0x0000a300ff007b82 */ /* 0x003e240000000800 */
[----:B0-----:R-:W-:-:S13]  /*2230*/  ISETP.GE.AND P1, PT, R0, 0x1, PT ;  /* 0x000000010000780c */ /* 0x001fda0003f26270 */
[----:B------:R-:W-:Y:S05]  /*2240*/  @!P1 BRA `(.L_x_30) ;  /* 0x0000000000389947 */ /* 0x000fea0003800000 */
[----:B------:R-:W-:Y:S05]  /*2250*/  @!P0 BRA `(.L_x_31) ;  /* 0x0000000000048947 */ /* 0x000fea0003800000 */
[----:B------:R-:W-:Y:S01]  /*2260*/  BPT.TRAP 0x1 ;  /* 0x000000040000795c */ /* 0x000fe20000300000 */
.L_x_31:
[----:B------:R-:W-:-:S13]  /*2270*/  ISETP.NE.AND P0, PT, R22, RZ, PT ;  /* 0x000000ff1600720c */ /* 0x000fda0003f05270 */
[----:B------:R-:W-:-:S05]  /*2280*/  VOTEU.ANY UP0, P0 ;  /* 0x00000000003f7886 */ /* 0x000fca0000000100 */
[----:B------:R-:W-:-:S06]  /*2290*/  @UP0 UIADD3 UR4, UR44, UR42, URZ ;  /* 0x0000002a2c040290 */ /* 0x000fcc000fffe03f */
[----:B------:R-:W-:-:S04]  /*22a0*/  IMAD.U32 R0, RZ, RZ, UR4 ;  /* 0x00000004ff007e24 */ /* 0x000fc8000f8e00ff */
[----:B------:R-:W-:-:S05]  /*22b0*/  @P0 IMAD.SHL.U32 R0, R0, 0x8, RZ ;  /* 0x0000000800000824 */ /* 0x000fca00078e00ff */
[----:B------:R-:W-:-:S04]  /*22c0*/  @P0 LOP3.LUT R0, R0, 0x18, RZ, 0xc0, !PT ;  /* 0x0000001800000812 */ /* 0x000fc800078ec0ff */
[----:B------:R-:W-:-:S04]  /*22d0*/  @P0 IADD3 R0, R6, 0x20, R0 ;  /* 0x0000002006000810 */ /* 0x000fc80007ffe000 */
[----:B------:R-:W-:-:S04]  /*22e0*/  @P0 PRMT R0, R19, 0x654, R0 ;  /* 0x0000065413000816 */ /* 0x000fc80000000000 */
[----:B------:R0:W-:Y:S01]  /*22f0*/  @P0 SYNCS.ARRIVE.TRANS64.RED.A1T0 RZ, [R0+URZ], RZ ;  /* 0x000000ff00ff09a7 */ /* 0x0001e2000810043f */
[----:B------:R-:W-:-:S13]  /*2300*/  ISETP.GT.U32.AND P0, PT, R18, 0x1, PT ;  /* 0x000000011200780c */ /* 0x000fda0003f04070 */
[----:B0-----:R-:W-:Y:S05]  /*2310*/  @P0 BRA `(.L_x_30) ;  /* 0x0000000000040947 */ /* 0x001fea0003800000 */
[----:B------:R-:W-:Y:S01]  /*2320*/  BPT.TRAP 0x1 ;  /* 0x000000040000795c */ /* 0x000fe20000300000 */
.L_x_30:
[----:B------:R-:W-:Y:S01]  /*2330*/  IMAD.SHL.U32 R100, R100, 0x80, RZ ;  /* 0x0000008064647824 */ /* 0x000fe200078e00ff */
[----:B------:R-:W-:Y:S01]  /*2340*/  ULDC UR6, c[0x0][0x288] ;  /* 0x0000a20000067ab9 */ /* 0x000fe20000000800 */
[----:B------:R-:W-:Y:S01]  /*2350*/  SHF.R.S32.HI R11, RZ, 0x1f, R101 ;  /* 0x0000001fff0b7819 */ /* 0x000fe20000011465 */
[C---:B------:R-:W-:Y:S01]  /*2360*/  IMAD.SHL.U32 R6, R103.reuse, 0x80, RZ ;  /* 0x0000008067067824 */ /* 0x040fe200078e00ff */
[----:B------:R-:W-:Y:S01]  /*2370*/  ULDC.64 UR4, c[0x0][0x5d0] ;  /* 0x0001740000047ab9 */ /* 0x000fe20000000a00 */
[C---:B------:R-:W-:Y:S01]  /*2380*/  LOP3.LUT R8, R100.reuse, 0x6, R95, 0xf8, !PT ;  /* 0x0000000664087812 */ /* 0x040fe200078ef85f */
[----:B------:R-:W-:Y:S01]  /*2390*/  IMAD.WIDE R104, R103, 0x80, R88 ;  /* 0x0000008067687825 */ /* 0x000fe200078e0258 */
[----:B------:R-:W-:Y:S01]  /*23a0*/  ISETP.GE.AND P0, PT, R100, UR6, PT ;  /* 0x0000000664007c0c */ /* 0x000fe2000bf06270 */
[----:B------:R-:W-:Y:S01]  /*23b0*/  ULDC UR6, c[0x0][0x284] ;  /* 0x0000a10000067ab9 */ /* 0x000fe20000000800 */
[----:B------:R-:W-:Y:S01]  /*23c0*/  SHF.R.S32.HI R9, RZ, 0x1f, R8 ;  /* 0x0000001fff097819 */ /* 0x000fe20000011408 */
[----:B------:R-:W-:Y:S01]  /*23d0*/  IMAD R0, R11, UR4, RZ ;  /* 0x000000040b007c24 */ /* 0x000fe2000f8e02ff */
[----:B------:R-:W-:-:S03]  /*23e0*/  ISETP.GE.OR P0, PT, R6, UR6, P0 ;  /* 0x0000000606007c0c */ /* 0x000fc60008706670 */
[C---:B------:R-:W-:Y:S02]  /*23f0*/  IMAD R3, R101.reuse, UR5, R0 ;  /* 0x0000000565037c24 */ /* 0x040fe4000f8e0200 */
[----:B------:R-:W-:Y:S01]  /*2400*/  IMAD.WIDE.U32 R4, R101, UR4, R8 ;  /* 0x0000000465047c25 */ /* 0x000fe2000f8e0008 */
[----:B------:R-:W-:-:S03]  /*2410*/  ULDC.64 UR4, c[0x0][0x5c8] ;  /* 0x0001720000047ab9 */ /* 0x000fc60000000a00 */
[----:B------:R-:W-:Y:S02]  /*2420*/  IMAD R7, R105, UR4, RZ ;  /* 0x0000000469077c24 */ /* 0x000fe4000f8e02ff */
[----:B------:R-:W-:Y:S02]  /*2430*/  IMAD.IADD R5, R5, 0x1, R3 ;  /* 0x0000000105057824 */ /* 0x000fe400078e0203 */
[C---:B------:R-:W-:Y:S02]  /*2440*/  IMAD R7, R104.reuse, UR5, R7 ;  /* 0x0000000568077c24 */ /* 0x040fe4000f8e0207 */
[----:B------:R-:W-:-:S04]  /*2450*/  IMAD.WIDE.U32 R106, R104, UR4, R4 ;  /* 0x00000004686a7c25 */ /* 0x000fc8000f8e0004 */
[----:B------:R-:W-:Y:S01]  /*2460*/  IMAD.MOV.U32 R0, RZ, RZ, -0x1 ;  /* 0xffffffffff007424 */ /* 0x000fe200078e00ff */
[----:B------:R-:W-:Y:S06]  /*2470*/  @P0 BRA `(.L_x_32) ;  /* 0x00000040001c0947 */ /* 0x000fec0003800000 */
[----:B-----5:R-:W-:Y:S01]  /*2480*/  FSETP.NEU.AND P0, PT, R90, RZ, PT ;  /* 0x000000ff5a00720b */ /* 0x020fe20003f0d000 */
[----:B------:R-:W-:Y:S01]  /*2490*/  IMAD.IADD R4, R94, 0x1, -R100 ;  /* 0x000000015e047824 */ /* 0x000fe200078e0a64 */
[----:B------:R-:W-:Y:S01]  /*24a0*/  BSSY B0, `(.L_x_32) ;  /* 0x0000404000007945 */ /* 0x000fe20003800000 */
[----:B------:R-:W-:Y:S02]  /*24b0*/  IMAD.IADD R3, R99, 0x1, -R6 ;  /* 0x0000000163037824 */ /* 0x000fe400078e0a06 */
[----:B------:R-:W-:Y:S01]  /*24c0*/  IMAD.IADD R103, R107, 0x1, R7 ;  /* 0x000000016b677824 */ /* 0x000fe200078e0207 */
[----:B------:R-:W-:-:S04]  /*24d0*/  ISETP.GT.AND P2, PT, R4, RZ, PT ;  /* 0x000000ff0400720c */ /* 0x000fc80003f44270 */
[----:B------:R-:W-:-:S03]  /*24e0*/  ISETP.GT.AND P1, PT, R3, RZ, P2 ;  /* 0x000000ff0300720c */ /* 0x000fc60001724270 */
[----:B------:R-:W-:Y:S10]  /*24f0*/  @!P0 BRA `(.L_x_33) ;  /* 0x0000002c00288947 */ /* 0x000ff40003800000 */
[----:B------:R-:W0:Y:S01]  /*2500*/  LDC.64 R110, c[0x0][0x5b8] ;  /* 0x00016e00ff6e7b82 */ /* 0x000e220000000a00 */
[----:B------:R-:W-:-:S07]  /*2510*/  ULDC.64 UR4, c[0x0][0x5c0] ;  /* 0x0001700000047ab9 */ /* 0x000fce0000000a00 */
[----:B------:R-:W1:Y:S08]  /*2520*/  LDC.64 R112, c[0x0][0x5b0] ;  /* 0x00016c00ff707b82 */ /* 0x000e700000000a00 */
[----:B------:R-:W2:Y:S01]  /*2530*/  LDC.64 R114, c[0x0][0x5a8] ;  /* 0x00016a00ff727b82 */ /* 0x000ea20000000a00 */
[-C--:B0-----:R-:W-:Y:S02]  /*2540*/  IMAD R6, R11, R110.reuse, RZ ;  /* 0x0000006e0b067224 */ /* 0x081fe400078e02ff */
[----:B------:R-:W-:-:S04]  /*2550*/  IMAD.WIDE.U32 R108, R101, R110, R8 ;  /* 0x0000006e656c7225 */ /* 0x000fc800078e0008 */
[----:B------:R-:W-:Y:S02]  /*2560*/  IMAD R107, R101, R111, R6 ;  /* 0x0000006f656b7224 */ /* 0x000fe400078e0206 */
[-C--:B-1----:R-:W-:Y:S02]  /*2570*/  IMAD R5, R105, R112.reuse, RZ ;  /* 0x0000007069057224 */ /* 0x082fe400078e02ff */
[----:B------:R-:W-:Y:S02]  /*2580*/  IMAD.IADD R13, R109, 0x1, R107 ;  /* 0x000000016d0d7824 */ /* 0x000fe400078e026b */
[----:B------:R-:W-:Y:S02]  /*2590*/  IMAD.MOV.U32 R12, RZ, RZ, R108 ;  /* 0x000000ffff0c7224 */ /* 0x000fe400078e006c */
[C---:B------:R-:W-:Y:S02]  /*25a0*/  IMAD R111, R104.reuse, R113, R5 ;  /* 0x00000071686f7224 */ /* 0x040fe400078e0205 */
[----:B------:R-:W-:-:S04]  /*25b0*/  IMAD.WIDE.U32 R6, R104, R112, R12 ;  /* 0x0000007068067225 */ /* 0x000fc800078e000c */
[----:B------:R-:W-:Y:S01]  /*25c0*/  IMAD.IADD R5, R7, 0x1, R111 ;  /* 0x0000000107057824 */ /* 0x000fe200078e026f */
[----:B--2---:R-:W-:-:S04]  /*25d0*/  LEA R14, P0, R6, R114, 0x1 ;  /* 0x00000072060e7211 */ /* 0x004fc800078008ff */
[----:B------:R-:W-:-:S05]  /*25e0*/  LEA.HI.X R15, R6, R115, R5, 0x1, P0 ;  /* 0x00000073060f7211 */ /* 0x000fca00000f0c05 */
[----:B------:R0:W2:Y:S01]  /*25f0*/  @P1 LDG.E.LTC128B.U16 R5, desc[UR36][R14.64] ;  /* 0x000000240e051981 */ /* 0x0000a2000c1e1520 */
[----:B------:R-:W-:Y:S01]  /*2600*/  LEA R10, P0, R106, UR4, 0x1 ;  /* 0x000000046a0a7c11 */ /* 0x000fe2000f8008ff */
[----:B------:R-:W-:Y:S01]  /*2610*/  IMAD.WIDE.U32 R6, R104, R112, R8 ;  /* 0x0000007068067225 */ /* 0x000fe200078e0008 */
[----:B------:R-:W-:Y:S03]  /*2620*/  BSSY B1, `(.L_x_34) ;  /* 0x0000012000017945 */ /* 0x000fe60003800000 */
[----:B------:R-:W-:Y:S02]  /*2630*/  IMAD.IADD R7, R111, 0x1, R7 ;  /* 0x000000016f077824 */ /* 0x000fe400078e0207 */
[----:B------:R-:W-:Y:S01]  /*2640*/  IMAD.WIDE.U32 R20, R101, R110, R6 ;  /* 0x0000006e65147225 */ /* 0x000fe200078e0006 */
[----:B0-----:R-:W-:-:S03]  /*2650*/  SHF.L.U64.HI R15, R112, 0x3, R113 ;  /* 0x00000003700f7819 */ /* 0x001fc60000010271 */
[----:B------:R-:W-:Y:S01]  /*2660*/  IMAD.IADD R7, R107, 0x1, R21 ;  /* 0x000000016b077824 */ /* 0x000fe200078e0215 */
[----:B------:R-:W-:Y:S01]  /*2670*/  LEA R6, P4, R20, R114, 0x1 ;  /* 0x0000007214067211 */ /* 0x000fe200078808ff */
[----:B------:R-:W-:-:S03]  /*2680*/  IMAD.SHL.U32 R14, R112, 0x8, RZ ;  /* 0x00000008700e7824 */ /* 0x000fc600078e00ff */
[----:B------:R-:W-:Y:S01]  /*2690*/  LEA.HI.X R7, R20, R115, R7, 0x1, P4 ;  /* 0x0000007314077211 */ /* 0x000fe200020f0c07 */
[----:B--2---:R-:W-:-:S05]  /*26a0*/  HADD2.F32 R11, -RZ, R5.H0_H0 ;  /* 0x20000005ff0b7230 */ /* 0x004fca0000004100 */
[----:B------:R-:W-:-:S04]  /*26b0*/  FMUL R11, R11, R90 ;  /* 0x0000005a0b0b7220 */ /* 0x000fc80000400000 */
[----:B------:R-:W-:Y:S01]  /*26c0*/  FFMA R24, R24, R23, R11 ;  /* 0x0000001718187223 */ /* 0x000fe2000000000b */
[----:B------:R-:W-:Y:S02]  /*26d0*/  LEA.HI.X R11, R106, UR5, R103, 0x1, P0 ;  /* 0x000000056a0b7c11 */ /* 0x000fe400080f0c67 */
[----:B------:R-:W-:Y:S02]  /*26e0*/  ISETP.GT.AND P0, PT, R4, 0x1, PT ;  /* 0x000000010400780c */ /* 0x000fe40003f04270 */
[----:B------:R-:W-:Y:S02]  /*26f0*/  F2FP.F16.F32.PACK_AB R24, RZ, R24 ;  /* 0x00000018ff18723e */ /* 0x000fe400000000ff */
[----:B------:R-:W-:-:S03]  /*2700*/  ISETP.GT.AND P3, PT, R3, RZ, P0 ;  /* 0x000000ff0300720c */ /* 0x000fc60000764270 */
[----:B------:R0:W-:Y:S10]  /*2710*/  @P1 STG.E.U16 desc[UR36][R10.64], R24 ;  /* 0x000000180a001986 */ /* 0x0001f4000c101524 */
[----:B------:R-:W-:Y:S05]  /*2720*/  @!P3 BRA `(.L_x_35) ;  /* 0x000000000004b947 */ /* 0x000fea0003800000 */
[----:B------:R1:W5:Y:S02]  /*2730*/  LDG.E.LTC128B.U16 R5, desc[UR36][R6.64+0x2] ;  /* 0x0000022406057981 */ /* 0x000364000c1e1520 */
.L_x_35:
[----:B------:R-:W-:Y:S05]  /*2740*/  BSYNC B1 ;  /* 0x0000000000017941 */ /* 0x000fea0003800000 */
.L_x_34:
[----:B-----5:R-:W-:Y:S01]  /*2750*/  HADD2.F32 R103, -RZ, R5.H0_H0 ;  /* 0x20000005ff677230 */ /* 0x020fe20000004100 */
[----:B------:R-:W-:Y:S01]  /*2760*/  ISETP.GT.AND P2, PT, R3, 0x8, P2 ;  /* 0x000000080300780c */ /* 0x000fe20001744270 */
[----:B------:R-:W-:Y:S01]  /*2770*/  IMAD.WIDE.U32 R20, R104, R112, R14 ;  /* 0x0000007068147225 */ /* 0x000fe200078e000e */
[----:B0-----:R-:W-:-:S03]  /*2780*/  PRMT R24, R5, 0x7610, R24 ;  /* 0x0000761005187816 */ /* 0x001fc60000000018 */
[----:B------:R-:W-:Y:S01]  /*2790*/  FMUL R12, R103, R90 ;  /* 0x0000005a670c7220 */ /* 0x000fe20000400000 */
[----:B------:R-:W-:Y:S01]  /*27a0*/  IMAD.IADD R111, R111, 0x1, R21 ;  /* 0x000000016f6f7824 */ /* 0x000fe200078e0215 */
[----:B------:R-:W-:Y:S02]  /*27b0*/  IADD3 R108, P1, R108, R20, RZ ;  /* 0x000000146c6c7210 */ /* 0x000fe40007f3e0ff */
[----:B------:R-:W-:-:S03]  /*27c0*/  FFMA R12, R25, R23, R12 ;  /* 0x00000017190c7223 */ /* 0x000fc6000000000c */
[----:B------:R-:W-:Y:S01]  /*27d0*/  IMAD.X R13, R111, 0x1, R13, P1 ;  /* 0x000000016f0d7824 */ /* 0x000fe200008e060d */
[C---:B------:R-:W-:Y:S02]  /*27e0*/  LEA R14, P1, R108.reuse, R114, 0x1 ;  /* 0x000000726c0e7211 */ /* 0x040fe400078208ff */
[----:B------:R-:W-:Y:S02]  /*27f0*/  F2FP.F16.F32.PACK_AB R12, RZ, R12 ;  /* 0x0000000cff0c723e */ /* 0x000fe400000000ff */
[----:B------:R-:W-:Y:S02]  /*2800*/  LEA.HI.X R15, R108, R115, R13, 0x1, P1 ;  /* 0x000000736c0f7211 */ /* 0x000fe400008f0c0d */
[----:B------:R-:W-:-:S05]  /*2810*/  PRMT R21, R12, 0x7610, R21 ;  /* 0x000076100c157816 */ /* 0x000fca0000000015 */
[----:B------:R0:W-:Y:S04]  /*2820*/  @P3 STG.E.U16 desc[UR36][R10.64+0x2], R21 ;  /* 0x000002150a003986 */ /* 0x0001e8000c101524 */
[----:B------:R-:W2:Y:S01]  /*2830*/  @P2 LDG.E.LTC128B.U16 R24, desc[UR36][R14.64] ;  /* 0x000000240e182981 */ /* 0x000ea2000c1e1520 */
[----:B------:R-:W-:Y:S01]  /*2840*/  IADD3 R20, P1, R8, R20, RZ ;  /* 0x0000001408147210 */ /* 0x000fe20007f3e0ff */
[----:B------:R-:W-:Y:S01]  /*2850*/  BSSY B1, `(.L_x_36) ;  /* 0x0000011000017945 */ /* 0x000fe20003800000 */
[----:B------:R-:W-:Y:S02]  /*2860*/  SHF.L.U64.HI R13, R91, 0x1, R92 ;  /* 0x000000015b0d7819 */ /* 0x000fe4000001025c */
[----:B------:R-:W-:Y:S01]  /*2870*/  ISETP.GT.AND P0, PT, R3, 0x8, P0 ;  /* 0x000000080300780c */ /* 0x000fe20000704270 */
[----:B0-----:R-:W-:Y:S01]  /*2880*/  IMAD.X R21, R9, 0x1, R111, P1 ;  /* 0x0000000109157824 */ /* 0x001fe200008e066f */
[----:B------:R-:W-:Y:S01]  /*2890*/  LEA R12, P1, R91, R10, 0x1 ;  /* 0x0000000a5b0c7211 */ /* 0x000fe200078208ff */
[----:B------:R-:W-:-:S04]  /*28a0*/  IMAD.WIDE.U32 R20, R101, R110, R20 ;  /* 0x0000006e65147225 */ /* 0x000fc800078e0014 */
[----:B------:R-:W-:Y:S01]  /*28b0*/  IMAD.X R13, R13, 0x1, R11, P1 ;  /* 0x000000010d0d7824 */ /* 0x000fe200008e060b */
[----:B------:R-:W-:Y:S01]  /*28c0*/  LEA R8, P3, R20, R114, 0x1 ;  /* 0x0000007214087211 */ /* 0x000fe200078608ff */
[----:B------:R-:W-:-:S05]  /*28d0*/  IMAD.IADD R9, R107, 0x1, R21 ;  /* 0x000000016b097824 */ /* 0x000fca00078e0215 */
[----:B------:R-:W-:Y:S01]  /*28e0*/  LEA.HI.X R9, R20, R115, R9, 0x1, P3 ;  /* 0x0000007314097211 */ /* 0x000fe200018f0c09 */
[----:B--2---:R-:W-:-:S05]  /*28f0*/  HADD2.F32 R5, -RZ, R24.H0_H0 ;  /* 0x20000018ff057230 */ /* 0x004fca0000004100 */
[----:B------:R-:W-:-:S04]  /*2900*/  FMUL R5, R5, R90 ;  /* 0x0000005a05057220 */ /* 0x000fc80000400000 */
[----:B------:R-:W-:-:S05]  /*2910*/  FFMA R5, R26, R23, R5 ;  /* 0x000000171a057223 */ /* 0x000fca0000000005 */
[----:B------:R-:W-:-:S05]  /*2920*/  F2FP.F16.F32.PACK_AB R5, RZ, R5 ;  /* 0x00000005ff05723e */ /* 0x000fca00000000ff */
[----:B------:R0:W-:Y:S01]  /*2930*/  @P2 STG.E.U16 desc[UR36][R12.64], R5 ;  /* 0x000000050c002986 */ /* 0x0001e2000c101524 */
[----:B------:R-:W-:Y:S05]  /*2940*/  @!P0 BRA `(.L_x_37) ;  /* 0x0000000000048947 */ /* 0x000fea0003800000 */
[----:B------:R2:W5:Y:S02]  /*2950*/  LDG.E.LTC128B.U16 R24, desc[UR36][R8.64+0x2] ;  /* 0x0000022408187981 */ /* 0x000564000c1e1520 */
.L_x_37:
[----:B------:R-:W-:Y:S05]  /*2960*/  BSYNC B1 ;  /* 0x0000000000017941 */ /* 0x000fea0003800000 */
.L_x_36:
[----:B0----5:R-:W-:Y:S01]  /*2970*/  HADD2.F32 R5, -RZ, R24.H0_H0 ;  /* 0x20000018ff057230 */ /* 0x021fe20000004100 */
[----:B------:R-:W-:Y:S01]  /*2980*/  ISETP.GT.AND P1, PT, R4, 0x8, PT ;  /* 0x000000080400780c */ /* 0x000fe20003f24270 */
[----:B------:R-:W-:Y:S03]  /*2990*/  BSSY B1, `(.L_x_38) ;  /* 0x0000008000017945 */ /* 0x000fe60003800000 */
[----:B------:R-:W-:Y:S01]  /*29a0*/  FMUL R14, R5, R90 ;  /* 0x0000005a050e7220 */ /* 0x000fe20000400000 */
[----:B------:R-:W-:-:S03]  /*29b0*/  ISETP.GT.AND P2, PT, R3, RZ, P1 ;  /* 0x000000ff0300720c */ /* 0x000fc60000f44270 */
[----:B------:R-:W-:-:S05]  /*29c0*/  FFMA R14, R27, R23, R14 ;  /* 0x000000171b0e7223 */ /* 0x000fca000000000e */
[----:B------:R-:W-:-:S05]  /*29d0*/  F2FP.F16.F32.PACK_AB R14, RZ, R14 ;  /* 0x0000000eff0e723e */ /* 0x000fca00000000ff */
[----:B------:R0:W-:Y:S01]  /*29e0*/  @P0 STG.E.U16 desc[UR36][R12.64+0x2], R14 ;  /* 0x0000020e0c000986 */ /* 0x0001e2000c101524 */
[----:B------:R-:W-:Y:S05]  /*29f0*/  @!P2 BRA `(.L_x_39) ;  /* 0x000000000004a947 */ /* 0x000fea0003800000 */
[----:B------:R3:W5:Y:S02]  /*2a00*/  LDG.E.LTC128B.U16 R24, desc[UR36][R6.64+0x10] ;  /* 0x0000102406187981 */ /* 0x000764000c1e1520 */
.L_x_39:
[----:B------:R-:W-:Y:S05]  /*2a10*/  BSYNC B1 ;  /* 0x0000000000017941 */ /* 0x000fea0003800000 */
.L_x_38:
[----:B-----5:R-:W-:Y:S01]  /*2a20*/  HADD2.F32 R5, -RZ, R24.H0_H0 ;  /* 0x20000018ff057230 */ /* 0x020fe20000004100 */
        /* <DEDUP_REMOVED lines=9> */
.L_x_41:
[----:B------:R-:W-:Y:S05]  /*2ac0*/  BSYNC B1 ;  /* 0x0000000000017941 */ /* 0x000fea0003800000 */
.L_x_40:
[----:B----45:R-:W-:Y:S01]  /*2ad0*/  HADD2.F32 R5, -RZ, R24.H0_H0 ;  /* 0x20000018ff057230 */ /* 0x030fe20000004100 */
[----:B------:R-:W-:Y:S01]  /*2ae0*/  ISETP.GT.AND P1, PT, R3, 0x8, P1 ;  /* 0x000000080300780c */ /* 0x000fe20000f24270 */
[----:B------:R-:W-:Y:S03]  /*2af0*/  BSSY B1, `(.L_x_42) ;  /* 0x0000007000017945 */ /* 0x000fe60003800000 */
[----:B0-----:R-:W-:-:S04]  /*2b00*/  FMUL R14, R5, R90 ;  /* 0x0000005a050e7220 */ /* 0x001fc80000400000 */
[----:B------:R-:W-:-:S05]  /*2b10*/  FFMA R14, R29, R23, R14 ;  /* 0x000000171d0e7223 */ /* 0x000fca000000000e */
[----:B------:R-:W-:-:S05]  /*2b20*/  F2FP.F16.F32.PACK_AB R14, RZ, R14 ;  /* 0x0000000eff0e723e */ /* 0x000fca00000000ff */
[----:B------:R0:W-:Y:S01]  /*2b30*/  @P3 STG.E.U16 desc[UR36][R10.64+0x12], R14 ;  /* 0x0000120e0a003986 */ /* 0x0001e2000c101524 */
[----:B------:R-:W-:Y:S05]  /*2b40*/  @!P1 BRA `(.L_x_43) ;  /* 0x0000000000049947 */ /* 0x000fea0003800000 */
[----:B------:R4:W5:Y:S02]  /*2b50*/  LDG.E.LTC128B.U16 R24, desc[UR36][R8.64+0x10] ;  /* 0x0000102408187981 */ /* 0x000964000c1e1520 */
.L_x_43:
[----:B------:R-:W-:Y:S05]  /*2b60*/  BSYNC B1 ;  /* 0x0000000000017941 */ /* 0x000fea0003800000 */
.L_x_42:
[----:B-----5:R-:W-:Y:S01]  /*2b70*/  HADD2.F32 R5, -RZ, R24.H0_H0 ;  /* 0x20000018ff057230 */ /* 0x020fe20000004100 */
[----:B------:R-:W-:Y:S01]  /*2b80*/  ISETP.GT.AND P0, PT, R3, 0x8, P0 ;  /* 0x000000080300780c */ /* 0x000fe20000704270 */
[----:B------:R-:W-:Y:S03]  /*2b90*/  BSSY B1, `(.L_x_44) ;  /* 0x0000007000017945 */ /* 0x000fe60003800000 */
[----:B------:R-:W-:-:S04]  /*2ba0*/  FMUL R5, R5, R90 ;  /* 0x0000005a05057220 */ /* 0x000fc80000400000 */
[----:B------:R-:W-:-:S05]  /*2bb0*/  FFMA R5, R30, R23, R5 ;  /* 0x000000171e057223 */ /* 0x000fca0000000005 */
[----:B------:R-:W-:-:S05]  /*2bc0*/  F2FP.F16.F32.PACK_AB R5, RZ, R5 ;  /* 0x00000005ff05723e */ /* 0x000fca00000000ff */
[----:B------:R0:W-:Y:S01]  /*2bd0*/  @P1 STG.E.U16 desc[UR36][R12.64+0x10], R5 ;  /* 0x000010050c001986 */ /* 0x0001e2000c101524 */
[----:B------:R-:W-:Y:S05]  /*2be0*/  @!P0 BRA `(.L_x_45) ;  /* 0x0000000000048947 */ /* 0x000fea0003800000 */
[----:B------:R0:W5:Y:S02]  /*2bf0*/  LDG.E.LTC128B.U16 R24, desc[UR36][R8.64+0x12] ;  /* 0x0000122408187981 */ /* 0x000164000c1e1520 */
.L_x_45:
[----:B------:R-:W-:Y:S05]  /*2c00*/  BSYNC B1 ;  /* 0x0000000000017941 */ /* 0x000fea0003800000 */
.L_x_44:
        /* <DEDUP_REMOVED lines=10> */
.L_x_47:
[----:B------:R-:W-:Y:S05]  /*2cb0*/  BSYNC B1 ;  /* 0x0000000000017941 */ /* 0x000fea0003800000 */
.L_x_46:
        /* <DEDUP_REMOVED lines=10> */
.L_x_49:
[----:B------:R-:W-:Y:S05]  /*2d60*/  BSYNC B1 ;  /* 0x0000000000017941 */ /* 0x000fea0003800000 */
.L_x_48:
[----:B0----5:R-:W-:Y:S01]  /*2d70*/  HADD2.F32 R5, -RZ, R24.H0_H0 ;  /* 0x20000018ff057230 */ /* 0x021fe20000004100 */
        /* <DEDUP_REMOVED lines=8> */
.L_x_51:
[----:B------:R-:W-:Y:S05]  /*2e00*/  BSYNC B1 ;  /* 0x0000000000017941 */ /* 0x000fea0003800000 */
.L_x_50:
        /* <DEDUP_REMOVED lines=9> */
.L_x_53:
[----:B------:R-:W-:Y:S05]  /*2ea0*/  BSYNC B1 ;  /* 0x0000000000017941 */ /* 0x000fea0003800000 */
.L_x_52:
        /* <DEDUP_REMOVED lines=10> */
.L_x_55:
[----:B------:R-:W-:Y:S05]  /*2f50*/  BSYNC B1 ;  /* 0x0000000000017941 */ /* 0x000fea0003800000 */
.L_x_54:
        /* <DEDUP_REMOVED lines=10> */
.L_x_57:
[----:B------:R-:W-:Y:S05]  /*3000*/  BSYNC B1 ;  /* 0x0000000000017941 */ /* 0x000fea0003800000 */
.L_x_56:
        /* <DEDUP_REMOVED lines=9> */
.L_x_59:
[----:B------:R-:W-:Y:S05]  /*30a0*/  BSYNC B1 ;  /* 0x0000000000017941 */ /* 0x000fea0003800000 */
.L_x_58:
        /* <DEDUP_REMOVED lines=9> */
.L_x_61:
[----:B------:R-:W-:Y:S05]  /*3140*/  BSYNC B1 ;  /* 0x0000000000017941 */ /* 0x000fea0003800000 */
.L_x_60:
        /* <DEDUP_REMOVED lines=10> */
.L_x_63:
[----:B------:R-:W-:Y:S05]  /*31f0*/  BSYNC B1 ;  /* 0x0000000000017941 */ /* 0x000fea0003800000 */
.L_x_62:
        /* <DEDUP_REMOVED lines=10> */
.L_x_65:
[----:B------:R-:W-:Y:S05]  /*32a0*/  BSYNC B1 ;  /* 0x0000000000017941 */ /* 0x000fea0003800000 */
.L_x_64:
        /* <DEDUP_REMOVED lines=9> */
.L_x_67:
[----:B------:R-:W-:Y:S05]  /*3340*/  BSYNC B1 ;  /* 0x0000000000017941 */ /* 0x000fea0003800000 */
.L_x_66:
        /* <DEDUP_REMOVED lines=9> */
.L_x_69:
[----:B------:R-:W-:Y:S05]  /*33e0*/  BSYNC B1 ;  /* 0x0000000000017941 */ /* 0x000fea0003800000 */
.L_x_68:
        /* <DEDUP_REMOVED lines=10> */
.L_x_71:
[----:B------:R-:W-:Y:S05]  /*3490*/  BSYNC B1 ;  /* 0x0000000000017941 */ /* 0x000fea0003800000 */
.L_x_70:
        /* <DEDUP_REMOVED lines=10> */
.L_x_73:
[----:B------:R-:W-:Y:S05]  /*3540*/  BSYNC B1 ;  /* 0x0000000000017941 */ /* 0x000fea0003800000 */
.L_x_72:
        /* <DEDUP_REMOVED lines=9> */
.L_x_75:
[----:B------:R-:W-:Y:S05]  /*35e0*/  BSYNC B1 ;  /* 0x0000000000017941 */ /* 0x000fea0003800000 */
.L_x_74:
        /* <DEDUP_REMOVED lines=9> */
.L_x_77:
[----:B------:R-:W-:Y:S05]  /*3680*/  BSYNC B1 ;  /* 0x0000000000017941 */ /* 0x000fea0003800000 */
.L_x_76:
        /* <DEDUP_REMOVED lines=10> */
.L_x_79:
[----:B------:R-:W-:Y:S05]  /*3730*/  BSYNC B1 ;  /* 0x0000000000017941 */ /* 0x000fea0003800000 */
.L_x_78:
        /* <DEDUP_REMOVED lines=10> */
.L_x_81:
[----:B------:R-:W-:Y:S05]  /*37e0*/  BSYNC B1 ;  /* 0x0000000000017941 */ /* 0x000fea0003800000 */
.L_x_80:
        /* <DEDUP_REMOVED lines=9> */
.L_x_83:
[----:B------:R-:W-:Y:S05]  /*3880*/  BSYNC B1 ;  /* 0x0000000000017941 */ /* 0x000fea0003800000 */
.L_x_82:
        /* <DEDUP_REMOVED lines=9> */
.L_x_85:
[----:B------:R-:W-:Y:S05]  /*3920*/  BSYNC B1 ;  /* 0x0000000000017941 */ /* 0x000fea0003800000 */
.L_x_84:
        /* <DEDUP_REMOVED lines=10> */
.L_x_87:
[----:B------:R-:W-:Y:S05]  /*39d0*/  BSYNC B1 ;  /* 0x0000000000017941 */ /* 0x000fea0003800000 */
.L_x_86:
        /* <DEDUP_REMOVED lines=10> */
.L_x_89:
[----:B------:R-:W-:Y:S05]  /*3a80*/  BSYNC B1 ;  /* 0x0000000000017941 */ /* 0x000fea0003800000 */
.L_x_88:
        /* <DEDUP_REMOVED lines=9> */
.L_x_91:
[----:B------:R-:W-:Y:S05]  /*3b20*/  BSYNC B1 ;  /* 0x0000000000017941 */ /* 0x000fea0003800000 */
.L_x_90:
        /* <DEDUP_REMOVED lines=9> */
.L_x_93:
[----:B------:R-:W-:Y:S05]  /*3bc0*/  BSYNC B1 ;  /* 0x0000000000017941 */ /* 0x000fea0003800000 */
.L_x_92:
        /* <DEDUP_REMOVED lines=10> */
.L_x_95:
[----:B------:R-:W-:Y:S05]  /*3c70*/  BSYNC B1 ;  /* 0x0000000000017941 */ /* 0x000fea0003800000 */
.L_x_94:
        /* <DEDUP_REMOVED lines=10> */
.L_x_97:
[----:B------:R-:W-:Y:S05]  /*3d20*/  BSYNC B1 ;  /* 0x0000000000017941 */ /* 0x000fea0003800000 */
.L_x_96:
        /* <DEDUP_REMOVED lines=9> */
.L_x_99:
[----:B------:R-:W-:Y:S05]  /*3dc0*/  BSYNC B1 ;  /* 0x0000000000017941 */ /* 0x000fea0003800000 */
.L_x_98:
        /* <DEDUP_REMOVED lines=9> */
.L_x_101:
[----:B------:R-:W-:Y:S05]  /*3e60*/  BSYNC B1 ;  /* 0x0000000000017941 */ /* 0x000fea0003800000 */
.L_x_100:
        /* <DEDUP_REMOVED lines=10> */
.L_x_103:
[----:B------:R-:W-:Y:S05]  /*3f10*/  BSYNC B1 ;  /* 0x0000000000017941 */ /* 0x000fea0003800000 */
.L_x_102:
        /* <DEDUP_REMOVED lines=10> */
.L_x_105:
[----:B------:R-:W-:Y:S05]  /*3fc0*/  BSYNC B1 ;  /* 0x0000000000017941 */ /* 0x000fea0003800000 */
.L_x_104:
        /* <DEDUP_REMOVED lines=9> */
.L_x_107:
[----:B------:R-:W-:Y:S05]  /*4060*/  BSYNC B1 ;  /* 0x0000000000017941 */ /* 0x000fea0003800000 */
.L_x_106:
        /* <DEDUP_REMOVED lines=9> */
.L_x_109:
[----:B------:R-:W-:Y:S05]  /*4100*/  BSYNC B1 ;  /* 0x0000000000017941 */ /* 0x000fea0003800000 */
.L_x_108:
        /* <DEDUP_REMOVED lines=10> */
.L_x_111:
[----:B------:R-:W-:Y:S05]  /*41b0*/  BSYNC B1 ;  /* 0x0000000000017941 */ /* 0x000fea0003800000 */
.L_x_110:
        /* <DEDUP_REMOVED lines=10> */
.L_x_113:
[----:B------:R-:W-:Y:S05]  /*4260*/  BSYNC B1 ;  /* 0x0000000000017941 */ /* 0x000fea0003800000 */
.L_x_112:
        /* <DEDUP_REMOVED lines=9> */
.L_x_115:
[----:B------:R-:W-:Y:S05]  /*4300*/  BSYNC B1 ;  /* 0x0000000000017941 */ /* 0x000fea0003800000 */
.L_x_114:
        /* <DEDUP_REMOVED lines=9> */
.L_x_117:
[----:B------:R-:W-:Y:S05]  /*43a0*/  BSYNC B1 ;  /* 0x0000000000017941 */ /* 0x000fea0003800000 */
.L_x_116:
        /* <DEDUP_REMOVED lines=10> */
.L_x_119:
[----:B------:R-:W-:Y:S05]  /*4450*/  BSYNC B1 ;  /* 0x0000000000017941 */ /* 0x000fea0003800000 */
.L_x_118:
        /* <DEDUP_REMOVED lines=10> */
.L_x_121:
[----:B------:R-:W-:Y:S05]  /*4500*/  BSYNC B1 ;  /* 0x0000000000017941 */ /* 0x000fea0003800000 */
.L_x_120:
        /* <DEDUP_REMOVED lines=9> */
.L_x_123:
[----:B------:R-:W-:Y:S05]  /*45a0*/  BSYNC B1 ;  /* 0x0000000000017941 */ /* 0x000fea0003800000 */
.L_x_122:
        /* <DEDUP_REMOVED lines=9> */
.L_x_125:
[----:B------:R-:W-:Y:S05]  /*4640*/  BSYNC B1 ;  /* 0x0000000000017941 */ /* 0x000fea0003800000 */
.L_x_124:
        /* <DEDUP_REMOVED lines=10> */
.L_x_127:
[----:B------:R-:W-:Y:S05]  /*46f0*/  BSYNC B1 ;  /* 0x0000000000017941 */ /* 0x000fea0003800000 */
.L_x_126:
        /* <DEDUP_REMOVED lines=10> */
.L_x_129:
[----:B------:R-:W-:Y:S05]  /*47a0*/  BSYNC B1 ;  /* 0x0000000000017941 */ /* 0x000fea0003800000 */
.L_x_128:
        /* <DEDUP_REMOVED lines=9> */
.L_x_131:
[----:B------:R-:W-:Y:S05]  /*4840*/  BSYNC B1 ;  /* 0x0000000000017941 */ /* 0x000fea0003800000 */
.L_x_130:
        /* <DEDUP_REMOVED lines=9> */
.L_x_133:
[----:B------:R-:W-:Y:S05]  /*48e0*/  BSYNC B1 ;  /* 0x0000000000017941 */ /* 0x000fea0003800000 */
.L_x_132:
        /* <DEDUP_REMOVED lines=10> */
.L_x_135:
[----:B------:R-:W-:Y:S05]  /*4990*/  BSYNC B1 ;  /* 0x0000000000017941 */ /* 0x000fea0003800000 */
.L_x_134:
        /* <DEDUP_REMOVED lines=10> */
.L_x_137:
[----:B------:R-:W-:Y:S05]  /*4a40*/  BSYNC B1 ;  /* 0x0000000000017941 */ /* 0x000fea0003800000 */
.L_x_136:
        /* <DEDUP_REMOVED lines=9> */
.L_x_139:
[----:B------:R-:W-:Y:S05]  /*4ae0*/  BSYNC B1 ;  /* 0x0000000000017941 */ /* 0x000fea0003800000 */
.L_x_138:
        /* <DEDUP_REMOVED lines=9> */
.L_x_141:
[----:B------:R-:W-:Y:S05]  /*4b80*/  BSYNC B1 ;  /* 0x0000000000017941 */ /* 0x000fea0003800000 */
.L_x_140:
        /* <DEDUP_REMOVED lines=10> */
.L_x_143:
[----:B------:R-:W-:Y:S05]  /*4c30*/  BSYNC B1 ;  /* 0x0000000000017941 */ /* 0x000fea0003800000 */
.L_x_142:
        /* <DEDUP_REMOVED lines=10> */
.L_x_145:
[----:B------:R-:W-:Y:S05]  /*4ce0*/  BSYNC B1 ;  /* 0x0000000000017941 */ /* 0x000fea0003800000 */
.L_x_144:
        /* <DEDUP_REMOVED lines=9> */
.L_x_147:
[----:B------:R-:W-:Y:S05]  /*4d80*/  BSYNC B1 ;  /* 0x0000000000017941 */ /* 0x000fea0003800000 */
.L_x_146:
        /* <DEDUP_REMOVED lines=9> */
.L_x_149:
[----:B------:R-:W-:Y:S05]  /*4e20*/  BSYNC B1 ;  /* 0x0000000000017941 */ /* 0x000fea0003800000 */
.L_x_148:
        /* <DEDUP_REMOVED lines=10> */
.L_x_151:
[----:B------:R-:W-:Y:S05]  /*4ed0*/  BSYNC B1 ;  /* 0x0000000000017941 */ /* 0x000fea0003800000 */
.L_x_150:
[----:B-----5:R-:W-:Y:S01]  /*4ee0*/  HADD2.F32 R5, -RZ, R24.H0_H0 ;  /* 0x20000018ff057230 */ /* 0x020fe20000004100 */
[----:B------:R-:W-:Y:S01]  /*4ef0*/  ISETP.GT.AND P0, PT, R4, 0x79, PT ;  /* 0x000000790400780c */ /* 0x000fe20003f04270 */
[----:B------:R-:W-:Y:S01]  /*4f00*/  @P2 IMAD.MOV.U32 R4, RZ, RZ, R10 ;  /* 0x000000ffff042224 */ /* 0x000fe200078e000a */
[----:B------:R-:W-:Y:S02]  /*4f10*/  BSSY B1, `(.L_x_152) ;  /* 0x000000a000017945 */ /* 0x000fe40003800000 */
[----:B------:R-:W-:Y:S01]  /*4f20*/  FMUL R5, R5, R90 ;  /* 0x0000005a05057220 */ /* 0x000fe20000400000 */
[----:B------:R-:W-:-:S03]  /*4f30*/  ISETP.GT.AND P3, PT, R3, RZ, P0 ;  /* 0x000000ff0300720c */ /* 0x000fc60000764270 */
[----:B------:R-:W-:-:S05]  /*4f40*/  FFMA R5, R84, R23, R5 ;  /* 0x0000001754057223 */ /* 0x000fca0000000005 */
[----:B------:R-:W-:-:S04]  /*4f50*/  F2FP.F16.F32.PACK_AB R5, RZ, R5 ;  /* 0x00000005ff05723e */ /* 0x000fc800000000ff */
[----:B0-----:R-:W-:Y:S01]  /*4f60*/  PRMT R14, R5, 0x7610, R14 ;  /* 0x00007610050e7816 */ /* 0x001fe2000000000e */
[----:B------:R-:W-:-:S05]  /*4f70*/  @P2 IMAD.MOV.U32 R5, RZ, RZ, R11 ;  /* 0x000000ffff052224 */ /* 0x000fca00078e000b */
[----:B------:R0:W-:Y:S01]  /*4f80*/  @P2 STG.E.U16 desc[UR36][R4.64+0xf0], R14 ;  /* 0x0000f00e04002986 */ /* 0x0001e2000c101524 */
[----:B------:R-:W-:Y:S05]  /*4f90*/  @!P3 BRA `(.L_x_153) ;  /* 0x000000000004b947 */ /* 0x000fea0003800000 */
[----:B------:R0:W5:Y:S02]  /*4fa0*/  LDG.E.LTC128B.U16 R24, desc[UR36][R6.64+0xf2] ;  /* 0x0000f22406187981 */ /* 0x000164000c1e1520 */
.L_x_153:
[----:B------:R-:W-:Y:S05]  /*4fb0*/  BSYNC B1 ;  /* 0x0000000000017941 */ /* 0x000fea0003800000 */
.L_x_152:
        /* <DEDUP_REMOVED lines=9> */
.L_x_155:
[----:B------:R-:W-:Y:S05]  /*5050*/  BSYNC B1 ;  /* 0x0000000000017941 */ /* 0x000fea0003800000 */
.L_x_154:
[----:B-----5:R-:W-:Y:S01]  /*5060*/  HADD2.F32 R5, -RZ, R24.H0_H0 ;  /* 0x20000018ff057230 */ /* 0x020fe20000004100 */
[----:B------:R-:W-:Y:S01]  /*5070*/  ISETP.GT.AND P0, PT, R3, 0x8, P0 ;  /* 0x000000080300780c */ /* 0x000fe20000704270 */
[----:B0-----:R-:W-:Y:S01]  /*5080*/  @P1 IMAD.MOV.U32 R4, RZ, RZ, R12 ;  /* 0x000000ffff041224 */ /* 0x001fe200078e000c */
[----:B------:R-:W-:Y:S02]  /*5090*/  BSSY B1, `(.L_x_156) ;  /* 0x0000009000017945 */ /* 0x000fe40003800000 */
[----:B------:R-:W-:-:S04]  /*50a0*/  FMUL R5, R5, R90 ;  /* 0x0000005a05057220 */ /* 0x000fc80000400000 */
[----:B------:R-:W-:-:S05]  /*50b0*/  FFMA R5, R86, R23, R5 ;  /* 0x0000001756057223 */ /* 0x000fca0000000005 */
[----:B------:R-:W-:-:S04]  /*50c0*/  F2FP.F16.F32.PACK_AB R5, RZ, R5 ;  /* 0x00000005ff05723e */ /* 0x000fc800000000ff */
[----:B-1-3--:R-:W-:Y:S01]  /*50d0*/  PRMT R6, R5, 0x7610, R6 ;  /* 0x0000761005067816 */ /* 0x00afe20000000006 */
[----:B------:R-:W-:-:S05]  /*50e0*/  @P1 IMAD.MOV.U32 R5, RZ, RZ, R13 ;  /* 0x000000ffff051224 */ /* 0x000fca00078e000d */
[----:B------:R0:W-:Y:S01]  /*50f0*/  @P1 STG.E.U16 desc[UR36][R4.64+0xf0], R6 ;  /* 0x0000f00604001986 */ /* 0x0001e2000c101524 */
[----:B------:R-:W-:Y:S05]  /*5100*/  @!P0 BRA `(.L_x_157) ;  /* 0x0000000000048947 */ /* 0x000fea0003800000 */
[----:B------:R1:W5:Y:S02]  /*5110*/  LDG.E.LTC128B.U16 R24, desc[UR36][R8.64+0xf2] ;  /* 0x0000f22408187981 */ /* 0x000364000c1e1520 */
.L_x_157:
[----:B------:R-:W-:Y:S05]  /*5120*/  BSYNC B1 ;  /* 0x0000000000017941 */ /* 0x000fea0003800000 */
.L_x_156:
[----:B------:R-:W-:Y:S05]  /*5130*/  @!P0 BRA `(.L_x_158) ;  /* 0x0000001000e88947 */ /* 0x000fea0003800000 */
[----:B-----5:R-:W-:-:S05]  /*5140*/  HADD2.F32 R3, -RZ, R24.H0_H0 ;  /* 0x20000018ff037230 */ /* 0x020fca0000004100 */
[----:B0-----:R-:W-:-:S04]  /*5150*/  FMUL R4, R3, R90 ;  /* 0x0000005a03047220 */ /* 0x001fc80000400000 */
[----:B------:R-:W-:-:S05]  /*5160*/  FFMA R4, R87, R23, R4 ;  /* 0x0000001757047223 */ /* 0x000fca0000000004 */
[----:B------:R-:W-:-:S05]  /*5170*/  F2FP.F16.F32.PACK_AB R4, RZ, R4 ;  /* 0x00000004ff04723e */ /* 0x000fca00000000ff */
[----:B------:R3:W-:Y:S01]  /*5180*/  STG.E.U16 desc[UR36][R12.64+0xf2], R4 ;  /* 0x0000f2040c007986 */ /* 0x0007e2000c101524 */
[----:B------:R-:W-:Y:S05]  /*5190*/  BRA `(.L_x_158) ;  /* 0x0000001000d07947 */ /* 0x000fea0003800000 */
.L_x_33:
[----:B------:R-:W-:Y:S01]  /*51a0*/  ISETP.GT.AND P3, PT, R4, 0x1, PT ;  /* 0x000000010400780c */ /* 0x000fe20003f64270 */
[----:B------:R-:W-:Y:S01]  /*51b0*/  ULDC.64 UR4, c[0x0][0x5c0] ;  /* 0x0001700000047ab9 */ /* 0x000fe20000000a00 */
[-C--:B------:R-:W-:Y:S01]  /*51c0*/  FMUL R24, R24, R23.reuse ;  /* 0x0000001718187220 */ /* 0x080fe20000400000 */
[----:B------:R-:W-:Y:S01]  /*51d0*/  LEA R6, P4, R106, UR4, 0x1 ;  /* 0x000000046a067c11 */ /* 0x000fe2000f8808ff */
[-C--:B------:R-:W-:Y:S01]  /*51e0*/  FMUL R25, R25, R23.reuse ;  /* 0x0000001719197220 */ /* 0x080fe20000400000 */
[----:B------:R-:W-:Y:S01]  /*51f0*/  ISETP.GT.AND P0, PT, R3, RZ, P3 ;  /* 0x000000ff0300720c */ /* 0x000fe20001f04270 */
[-C--:B------:R-:W-:Y:S01]  /*5200*/  FMUL R26, R26, R23.reuse ;  /* 0x000000171a1a7220 */ /* 0x080fe20000400000 */
[----:B------:R-:W-:Y:S01]  /*5210*/  F2FP.F16.F32.PACK_AB R24, RZ, R24 ;  /* 0x00000018ff18723e */ /* 0x000fe200000000ff */
[-C--:B------:R-:W-:Y:S01]  /*5220*/  FMUL R27, R27, R23.reuse ;  /* 0x000000171b1b7220 */ /* 0x080fe20000400000 */
[----:B------:R-:W-:Y:S01]  /*5230*/  LEA.HI.X R7, R106, UR5, R103, 0x1, P4 ;  /* 0x000000056a077c11 */ /* 0x000fe2000a0f0c67 */
[----:B------:R-:W-:Y:S01]  /*5240*/  FMUL R28, R28, R23 ;  /* 0x000000171c1c7220 */ /* 0x000fe20000400000 */
[----:B------:R-:W-:Y:S01]  /*5250*/  F2FP.F16.F32.PACK_AB R25, RZ, R25 ;  /* 0x00000019ff19723e */ /* 0x000fe200000000ff */
[-C--:B------:R-:W-:Y:S01]  /*5260*/  FMUL R29, R29, R23.reuse ;  /* 0x000000171d1d7220 */ /* 0x080fe20000400000 */
[----:B------:R-:W-:Y:S01]  /*5270*/  ISETP.GT.AND P2, PT, R3, 0x8, P2 ;  /* 0x000000080300780c */ /* 0x000fe20001744270 */
[----:B------:R-:W-:Y:S01]  /*5280*/  @P1 STG.E.U16 desc[UR36][R6.64], R24 ;  /* 0x0000001806001986 */ /* 0x000fe2000c101524 */
[----:B------:R-:W-:Y:S01]  /*5290*/  ISETP.GT.AND P1, PT, R4, 0x8, PT ;  /* 0x000000080400780c */ /* 0x000fe20003f24270 */
[-C--:B------:R-:W-:Y:S01]  /*52a0*/  FMUL R30, R30, R23.reuse ;  /* 0x000000171e1e7220 */ /* 0x080fe20000400000 */
[C---:B------:R-:W-:Y:S01]  /*52b0*/  SHF.L.U64.HI R5, R91.reuse, 0x1, R92 ;  /* 0x000000015b057819 */ /* 0x040fe2000001025c */
[----:B------:R-:W-:Y:S01]  /*52c0*/  @P0 STG.E.U16 desc[UR36][R6.64+0x2], R25 ;  /* 0x0000021906000986 */ /* 0x000fe2000c101524 */
[----:B------:R-:W-:Y:S01]  /*52d0*/  LEA R8, P5, R91, R6, 0x1 ;  /* 0x000000065b087211 */ /* 0x000fe200078a08ff */
[-C--:B------:R-:W-:Y:S01]  /*52e0*/  FMUL R31, R31, R23.reuse ;  /* 0x000000171f1f7220 */ /* 0x080fe20000400000 */
[----:B------:R-:W-:Y:S01]  /*52f0*/  ISETP.GT.AND P3, PT, R3, 0x8, P3 ;  /* 0x000000080300780c */ /* 0x000fe20001f64270 */
[-C--:B------:R-:W-:Y:S01]  /*5300*/  FMUL R32, R32, R23.reuse ;  /* 0x0000001720207220 */ /* 0x080fe20000400000 */
[----:B------:R-:W-:Y:S01]  /*5310*/  ISETP.GT.AND P0, PT, R4, 0x9, PT ;  /* 0x000000090400780c */ /* 0x000fe20003f04270 */
[----:B------:R-:W-:Y:S01]  /*5320*/  IMAD.X R9, R5, 0x1, R7, P5 ;  /* 0x0000000105097824 */ /* 0x000fe200028e0607 */
[----:B------:R-:W-:Y:S01]  /*5330*/  ISETP.GT.AND P4, PT, R3, RZ, P1 ;  /* 0x000000ff0300720c */ /* 0x000fe20000f84270 */
[-C--:B------:R-:W-:Y:S01]  /*5340*/  FMUL R33, R33, R23.reuse ;  /* 0x0000001721217220 */ /* 0x080fe20000400000 */
[----:B------:R-:W-:Y:S01]  /*5350*/  F2FP.F16.F32.PACK_AB R26, RZ, R26 ;  /* 0x0000001aff1a723e */ /* 0x000fe200000000ff */
[-C--:B------:R-:W-:Y:S01]  /*5360*/  FMUL R34, R34, R23.reuse ;  /* 0x0000001722227220 */ /* 0x080fe20000400000 */
[----:B------:R-:W-:Y:S01]  /*5370*/  ISETP.GT.AND P5, PT, R3, RZ, P0 ;  /* 0x000000ff0300720c */ /* 0x000fe200007a4270 */
[----:B------:R-:W-:Y:S01]  /*5380*/  FMUL R35, R35, R23 ;  /* 0x0000001723237220 */ /* 0x000fe20000400000 */
[----:B------:R-:W-:Y:S01]  /*5390*/  F2FP.F16.F32.PACK_AB R27, RZ, R27 ;  /* 0x0000001bff1b723e */ /* 0x000fe200000000ff */
[----:B------:R-:W-:Y:S01]  /*53a0*/  @P2 STG.E.U16 desc[UR36][R8.64], R26 ;  /* 0x0000001a08002986 */ /* 0x000fe2000c101524 */
[----:B------:R-:W-:Y:S01]  /*53b0*/  F2FP.F16.F32.PACK_AB R28, RZ, R28 ;  /* 0x0000001cff1c723e */ /* 0x000fe200000000ff */
[-C--:B------:R-:W-:Y:S01]  /*53c0*/  FMUL R36, R36, R23.reuse ;  /* 0x0000001724247220 */ /* 0x080fe20000400000 */
[----:B------:R-:W-:Y:S01]  /*53d0*/  ISETP.GT.AND P2, PT, R3, 0x8, P1 ;  /* 0x000000080300780c */ /* 0x000fe20000f44270 */
[----:B------:R-:W-:Y:S01]  /*53e0*/  @P3 STG.E.U16 desc[UR36][R8.64+0x2], R27 ;  /* 0x0000021b08003986 */ /* 0x000fe2000c101524 */
[----:B------:R-:W-:Y:S01]  /*53f0*/  ISETP.GT.AND P1, PT, R4, 0x10, PT ;  /* 0x000000100400780c */ /* 0x000fe20003f24270 */
[----:B------:R-:W-:Y:S01]  /*5400*/  FMUL R37, R37, R23 ;  /* 0x0000001725257220 */ /* 0x000fe20000400000 */
[----:B------:R-:W-:Y:S01]  /*5410*/  F2FP.F16.F32.PACK_AB R29, RZ, R29 ;  /* 0x0000001dff1d723e */ /* 0x000fe200000000ff */
[----:B------:R-:W-:Y:S01]  /*5420*/  @P4 STG.E.U16 desc[UR36][R6.64+0x10], R28 ;  /* 0x0000101c06004986 */ /* 0x000fe2000c101524 */
[C---:B------:R-:W-:Y:S01]  /*5430*/  ISETP.GT.AND P3, PT, R3.reuse, 0x8, P0 ;  /* 0x000000080300780c */ /* 0x040fe20000764270 */
[-C--:B------:R-:W-:Y:S01]  /*5440*/  FMUL R38, R38, R23.reuse ;  /* 0x0000001726267220 */ /* 0x080fe20000400000 */
[----:B------:R-:W-:Y:S01]  /*5450*/  ISETP.GT.AND P0, PT, R4, 0x11, PT ;  /* 0x000000110400780c */ /* 0x000fe20003f04270 */
[----:B------:R-:W-:Y:S01]  /*5460*/  @P5 STG.E.U16 desc[UR36][R6.64+0x12], R29 ;  /* 0x0000121d06005986 */ /* 0x000fe2000c101524 */
        /* <DEDUP_REMOVED lines=161> */
[----:B------:R-:W-:Y:S01]  /*5e80*/  FMUL R87, R87, R23 ;  /* 0x0000001757577220 */ /* 0x000fe20000400000 */
[----:B------:R-:W-:-:S02]  /*5e90*/  F2FP.F16.F32.PACK_AB R62, RZ, R62 ;  /* 0x0000003eff3e723e */ /* 0x000fc400000000ff */
[C---:B------:R-:W-:Y:S02]  /*5ea0*/  ISETP.GT.AND P5, PT, R3.reuse, RZ, P0 ;  /* 0x000000ff0300720c */ /* 0x040fe400007a4270 */
[----:B------:R-:W-:Y:S01]  /*5eb0*/  F2FP.F16.F32.PACK_AB R63, RZ, R63 ;  /* 0x0000003fff3f723e */ /* 0x000fe200000000ff */
[----:B------:R-:W-:Y:S01]  /*5ec0*/  @P2 STG.E.U16 desc[UR36][R8.64+0x90], R62 ;  /* 0x0000903e08002986 */ /* 0x000fe2000c101524 */
[----:B------:R-:W-:Y:S02]  /*5ed0*/  F2FP.F16.F32.PACK_AB R64, RZ, R64 ;  /* 0x00000040ff40723e */ /* 0x000fe400000000ff */
[C---:B------:R-:W-:Y:S01]  /*5ee0*/  ISETP.GT.AND P2, PT, R3.reuse, 0x8, P1 ;  /* 0x000000080300780c */ /* 0x040fe20000f44270 */
[----:B------:R-:W-:Y:S01]  /*5ef0*/  @P3 STG.E.U16 desc[UR36][R8.64+0x92], R63 ;  /* 0x0000923f08003986 */ /* 0x000fe2000c101524 */
[----:B------:R-:W-:Y:S02]  /*5f00*/  ISETP.GT.AND P1, PT, R4, 0x58, PT ;  /* 0x000000580400780c */ /* 0x000fe40003f24270 */
[----:B------:R-:W-:Y:S01]  /*5f10*/  F2FP.F16.F32.PACK_AB R65, RZ, R65 ;  /* 0x00000041ff41723e */ /* 0x000fe200000000ff */
[----:B------:R-:W-:Y:S01]  /*5f20*/  @P4 STG.E.U16 desc[UR36][R6.64+0xa0], R64 ;  /* 0x0000a04006004986 */ /* 0x000fe2000c101524 */
[----:B------:R-:W-:-:S02]  /*5f30*/  ISETP.GT.AND P3, PT, R3, 0x8, P0 ;  /* 0x000000080300780c */ /* 0x000fc40000764270 */
[----:B------:R-:W-:Y:S01]  /*5f40*/  ISETP.GT.AND P0, PT, R4, 0x59, PT ;  /* 0x000000590400780c */ /* 0x000fe20003f04270 */
[----:B------:R-:W-:Y:S01]  /*5f50*/  @P5 STG.E.U16 desc[UR36][R6.64+0xa2], R65 ;  /* 0x0000a24106005986 */ /* 0x000fe2000c101524 */
[C---:B------:R-:W-:Y:S02]  /*5f60*/  ISETP.GT.AND P4, PT, R3.reuse, RZ, P1 ;  /* 0x000000ff0300720c */ /* 0x040fe40000f84270 */
[----:B------:R-:W-:Y:S02]  /*5f70*/  F2FP.F16.F32.PACK_AB R66, RZ, R66 ;  /* 0x00000042ff42723e */ /* 0x000fe400000000ff */
[----:B------:R-:W-:Y:S02]  /*5f80*/  ISETP.GT.AND P5, PT, R3, RZ, P0 ;  /* 0x000000ff0300720c */ /* 0x000fe400007a4270 */
[----:B------:R-:W-:Y:S01]  /*5f90*/  F2FP.F16.F32.PACK_AB R67, RZ, R67 ;  /* 0x00000043ff43723e */ /* 0x000fe200000000ff */
[----:B------:R-:W-:Y:S01]  /*5fa0*/  @P2 STG.E.U16 desc[UR36][R8.64+0xa0], R66 ;  /* 0x0000a04208002986 */ /* 0x000fe2000c101524 */
[----:B------:R-:W-:-:S02]  /*5fb0*/  F2FP.F16.F32.PACK_AB R68, RZ, R68 ;  /* 0x00000044ff44723e */ /* 0x000fc400000000ff */
[C---:B------:R-:W-:Y:S01]  /*5fc0*/  ISETP.GT.AND P2, PT, R3.reuse, 0x8, P1 ;  /* 0x000000080300780c */ /* 0x040fe20000f44270 */
[----:B------:R-:W-:Y:S01]  /*5fd0*/  @P3 STG.E.U16 desc[UR36][R8.64+0xa2], R67 ;  /* 0x0000a24308003986 */ /* 0x000fe2000c101524 */
[C---:B------:R-:W-:Y:S02]  /*5fe0*/  ISETP.GT.AND P1, PT, R4.reuse, 0x60, PT ;  /* 0x000000600400780c */ /* 0x040fe40003f24270 */
[----:B------:R-:W-:Y:S01]  /*5ff0*/  F2FP.F16.F32.PACK_AB R69, RZ, R69 ;  /* 0x00000045ff45723e */ /* 0x000fe200000000ff */
[----:B------:R-:W-:Y:S01]  /*6000*/  @P4 STG.E.U16 desc[UR36][R6.64+0xb0], R68 ;  /* 0x0000b04406004986 */ /* 0x000fe2000c101524 */
[C---:B------:R-:W-:Y:S02]  /*6010*/  ISETP.GT.AND P3, PT, R3.reuse, 0x8, P0 ;  /* 0x000000080300780c */ /* 0x040fe40000764270 */
[----:B------:R-:W-:Y:S01]  /*6020*/  ISETP.GT.AND P0, PT, R4, 0x61, PT ;  /* 0x000000610400780c */ /* 0x000fe20003f04270 */
[----:B------:R-:W-:Y:S01]  /*6030*/  @P5 STG.E.U16 desc[UR36][R6.64+0xb2], R69 ;  /* 0x0000b24506005986 */ /* 0x000fe2000c101524 */
[----:B------:R-:W-:-:S02]  /*6040*/  ISETP.GT.AND P4, PT, R3, RZ, P1 ;  /* 0x000000ff0300720c */ /* 0x000fc40000f84270 */
[C---:B------:R-:W-:Y:S02]  /*6050*/  ISETP.GT.AND P5, PT, R3.reuse, RZ, P0 ;  /* 0x000000ff0300720c */ /* 0x040fe400007a4270 */
[----:B------:R-:W-:Y:S02]  /*6060*/  F2FP.F16.F32.PACK_AB R70, RZ, R70 ;  /* 0x00000046ff46723e */ /* 0x000fe400000000ff */
[----:B------:R-:W-:Y:S02]  /*6070*/  F2FP.F16.F32.PACK_AB R71, RZ, R71 ;  /* 0x00000047ff47723e */ /* 0x000fe400000000ff */
[----:B------:R-:W-:Y:S01]  /*6080*/  F2FP.F16.F32.PACK_AB R72, RZ, R72 ;  /* 0x00000048ff48723e */ /* 0x000fe200000000ff */
[----:B------:R-:W-:Y:S01]  /*6090*/  @P2 STG.E.U16 desc[UR36][R8.64+0xb0], R70 ;  /* 0x0000b04608002986 */ /* 0x000fe2000c101524 */
[----:B------:R-:W-:Y:S02]  /*60a0*/  F2FP.F16.F32.PACK_AB R73, RZ, R73 ;  /* 0x00000049ff49723e */ /* 0x000fe400000000ff */
[C---:B------:R-:W-:Y:S01]  /*60b0*/  ISETP.GT.AND P1, PT, R3.reuse, 0x8, P1 ;  /* 0x000000080300780c */ /* 0x040fe20000f24270 */
[----:B------:R-:W-:Y:S01]  /*60c0*/  @P3 STG.E.U16 desc[UR36][R8.64+0xb2], R71 ;  /* 0x0000b24708003986 */ /* 0x000fe2000c101524 */
[----:B------:R-:W-:-:S02]  /*60d0*/  ISETP.GT.AND P2, PT, R3, 0x8, P0 ;  /* 0x000000080300780c */ /* 0x000fc40000744270 */
[C---:B------:R-:W-:Y:S01]  /*60e0*/  ISETP.GT.AND P0, PT, R4.reuse, 0x69, PT ;  /* 0x000000690400780c */ /* 0x040fe20003f04270 */
[----:B------:R-:W-:Y:S01]  /*60f0*/  @P4 STG.E.U16 desc[UR36][R6.64+0xc0], R72 ;  /* 0x0000c04806004986 */ /* 0x000fe2000c101524 */
[----:B------:R-:W-:Y:S02]  /*6100*/  ISETP.GT.AND P4, PT, R4, 0x68, PT ;  /* 0x000000680400780c */ /* 0x000fe40003f84270 */
[----:B------:R-:W-:Y:S01]  /*6110*/  F2FP.F16.F32.PACK_AB R74, RZ, R74 ;  /* 0x0000004aff4a723e */ /* 0x000fe200000000ff */
[----:B------:R-:W-:Y:S01]  /*6120*/  @P5 STG.E.U16 desc[UR36][R6.64+0xc2], R73 ;  /* 0x0000c24906005986 */ /* 0x000fe2000c101524 */
[C---:B------:R-:W-:Y:S02]  /*6130*/  ISETP.GT.AND P5, PT, R3.reuse, RZ, P4 ;  /* 0x000000ff0300720c */ /* 0x040fe400027a4270 */
[----:B------:R-:W-:Y:S01]  /*6140*/  ISETP.GT.AND P3, PT, R3, RZ, P0 ;  /* 0x000000ff0300720c */ /* 0x000fe20000764270 */
[----:B------:R-:W-:Y:S01]  /*6150*/  @P1 STG.E.U16 desc[UR36][R8.64+0xc0], R74 ;  /* 0x0000c04a08001986 */ /* 0x000fe2000c101524 */
[----:B------:R-:W-:-:S02]  /*6160*/  F2FP.F16.F32.PACK_AB R75, RZ, R75 ;  /* 0x0000004bff4b723e */ /* 0x000fc400000000ff */
[----:B------:R-:W-:Y:S02]  /*6170*/  F2FP.F16.F32.PACK_AB R76, RZ, R76 ;  /* 0x0000004cff4c723e */ /* 0x000fe400000000ff */
[C---:B------:R-:W-:Y:S01]  /*6180*/  ISETP.GT.AND P4, PT, R3.reuse, 0x8, P4 ;  /* 0x000000080300780c */ /* 0x040fe20002784270 */
[----:B------:R-:W-:Y:S01]  /*6190*/  @P2 STG.E.U16 desc[UR36][R8.64+0xc2], R75 ;  /* 0x0000c24b08002986 */ /* 0x000fe2000c101524 */
[----:B------:R-:W-:Y:S02]  /*61a0*/  F2FP.F16.F32.PACK_AB R77, RZ, R77 ;  /* 0x0000004dff4d723e */ /* 0x000fe400000000ff */
[C---:B------:R-:W-:Y:S01]  /*61b0*/  ISETP.GT.AND P2, PT, R4.reuse, 0x71, PT ;  /* 0x000000710400780c */ /* 0x040fe20003f44270 */
[----:B------:R-:W-:Y:S01]  /*61c0*/  @P5 STG.E.U16 desc[UR36][R6.64+0xd0], R76 ;  /* 0x0000d04c06005986 */ /* 0x000fe2000c101524 */
[----:B------:R-:W-:Y:S02]  /*61d0*/  ISETP.GT.AND P5, PT, R3, 0x8, P0 ;  /* 0x000000080300780c */ /* 0x000fe400007a4270 */
[C---:B------:R-:W-:Y:S01]  /*61e0*/  ISETP.GT.AND P1, PT, R4.reuse, 0x78, PT ;  /* 0x000000780400780c */ /* 0x040fe20003f24270 */
[----:B------:R-:W-:Y:S01]  /*61f0*/  @P3 STG.E.U16 desc[UR36][R6.64+0xd2], R77 ;  /* 0x0000d24d06003986 */ /* 0x000fe2000c101524 */
[----:B------:R-:W-:-:S02]  /*6200*/  ISETP.GT.AND P3, PT, R4, 0x70, PT ;  /* 0x000000700400780c */ /* 0x000fc40003f64270 */
[----:B------:R-:W-:Y:S01]  /*6210*/  ISETP.GT.AND P0, PT, R4, 0x79, PT ;  /* 0x000000790400780c */ /* 0x000fe20003f04270 */
[----:B------:R-:W-:Y:S01]  /*6220*/  @P4 IMAD.MOV.U32 R4, RZ, RZ, R8 ;  /* 0x000000ffff044224 */ /* 0x000fe200078e0008 */
[----:B------:R-:W-:Y:S01]  /*6230*/  F2FP.F16.F32.PACK_AB R78, RZ, R78 ;  /* 0x0000004eff4e723e */ /* 0x000fe200000000ff */
[----:B------:R-:W-:Y:S01]  /*6240*/  @P4 IMAD.MOV.U32 R5, RZ, RZ, R9 ;  /* 0x000000ffff054224 */ /* 0x000fe200078e0009 */
[----:B------:R-:W-:Y:S02]  /*6250*/  F2FP.F16.F32.PACK_AB R79, RZ, R79 ;  /* 0x0000004fff4f723e */ /* 0x000fe400000000ff */
[----:B------:R-:W-:Y:S02]  /*6260*/  F2FP.F16.F32.PACK_AB R80, RZ, R80 ;  /* 0x00000050ff50723e */ /* 0x000fe400000000ff */
[----:B------:R0:W-:Y:S01]  /*6270*/  @P4 STG.E.U16 desc[UR36][R4.64+0xd0], R78 ;  /* 0x0000d04e04004986 */ /* 0x0001e2000c101524 */
[----:B------:R-:W-:Y:S02]  /*6280*/  ISETP.GT.AND P4, PT, R3, RZ, P2 ;  /* 0x000000ff0300720c */ /* 0x000fe40001784270 */
[----:B------:R-:W-:-:S02]  /*6290*/  F2FP.F16.F32.PACK_AB R81, RZ, R81 ;  /* 0x00000051ff51723e */ /* 0x000fc400000000ff */
[----:B------:R-:W-:Y:S02]  /*62a0*/  ISETP.GT.AND P2, PT, R3, 0x8, P2 ;  /* 0x000000080300780c */ /* 0x000fe40001744270 */
[----:B------:R-:W-:Y:S02]  /*62b0*/  F2FP.F16.F32.PACK_AB R82, RZ, R82 ;  /* 0x00000052ff52723e */ /* 0x000fe400000000ff */
[----:B------:R-:W-:Y:S02]  /*62c0*/  F2FP.F16.F32.PACK_AB R83, RZ, R83 ;  /* 0x00000053ff53723e */ /* 0x000fe400000000ff */
[----:B------:R-:W-:Y:S01]  /*62d0*/  F2FP.F16.F32.PACK_AB R84, RZ, R84 ;  /* 0x00000054ff54723e */ /* 0x000fe200000000ff */
[----:B0-----:R-:W-:Y:S01]  /*62e0*/  @P5 IMAD.MOV.U32 R4, RZ, RZ, R8 ;  /* 0x000000ffff045224 */ /* 0x001fe200078e0008 */
[----:B------:R-:W-:Y:S01]  /*62f0*/  F2FP.F16.F32.PACK_AB R85, RZ, R85 ;  /* 0x00000055ff55723e */ /* 0x000fe200000000ff */
[----:B------:R-:W-:Y:S01]  /*6300*/  @P5 IMAD.MOV.U32 R5, RZ, RZ, R9 ;  /* 0x000000ffff055224 */ /* 0x000fe200078e0009 */
[----:B------:R-:W-:-:S02]  /*6310*/  F2FP.F16.F32.PACK_AB R86, RZ, R86 ;  /* 0x00000056ff56723e */ /* 0x000fc400000000ff */
[----:B------:R-:W-:Y:S02]  /*6320*/  F2FP.F16.F32.PACK_AB R87, RZ, R87 ;  /* 0x00000057ff57723e */ /* 0x000fe400000000ff */
[----:B------:R0:W-:Y:S01]  /*6330*/  @P5 STG.E.U16 desc[UR36][R4.64+0xd2], R79 ;  /* 0x0000d24f04005986 */ /* 0x0001e2000c101524 */
[C---:B------:R-:W-:Y:S02]  /*6340*/  ISETP.GT.AND P5, PT, R3.reuse, RZ, P3 ;  /* 0x000000ff0300720c */ /* 0x040fe40001fa4270 */
[----:B------:R-:W-:-:S11]  /*6350*/  ISETP.GT.AND P3, PT, R3, 0x8, P3 ;  /* 0x000000080300780c */ /* 0x000fd60001f64270 */
[----:B0-----:R-:W-:Y:S02]  /*6360*/  @P5 IMAD.MOV.U32 R4, RZ, RZ, R6 ;  /* 0x000000ffff045224 */ /* 0x001fe400078e0006 */
[----:B------:R-:W-:-:S05]  /*6370*/  @P5 IMAD.MOV.U32 R5, RZ, RZ, R7 ;  /* 0x000000ffff055224 */ /* 0x000fca00078e0007 */
[----:B------:R0:W-:Y:S01]  /*6380*/  @P5 STG.E.U16 desc[UR36][R4.64+0xe0], R80 ;  /* 0x0000e05004005986 */ /* 0x0001e2000c101524 */
[C---:B------:R-:W-:Y:S02]  /*6390*/  ISETP.GT.AND P5, PT, R3.reuse, RZ, P0 ;  /* 0x000000ff0300720c */ /* 0x040fe400007a4270 */
[----:B------:R-:W-:Y:S01]  /*63a0*/  ISETP.GT.AND P0, PT, R3, 0x8, P0 ;  /* 0x000000080300780c */ /* 0x000fe20000704270 */
[----:B0-----:R-:W-:Y:S02]  /*63b0*/  @P4 IMAD.MOV.U32 R4, RZ, RZ, R6 ;  /* 0x000000ffff044224 */ /* 0x001fe400078e0006 */
[----:B------:R-:W-:-:S05]  /*63c0*/  @P4 IMAD.MOV.U32 R5, RZ, RZ, R7 ;  /* 0x000000ffff054224 */ /* 0x000fca00078e0007 */
[----:B------:R0:W-:Y:S01]  /*63d0*/  @P4 STG.E.U16 desc[UR36][R4.64+0xe2], R81 ;  /* 0x0000e25104004986 */ /* 0x0001e2000c101524 */
[C---:B------:R-:W-:Y:S02]  /*63e0*/  ISETP.GT.AND P4, PT, R3.reuse, RZ, P1 ;  /* 0x000000ff0300720c */ /* 0x040fe40000f84270 */
[----:B------:R-:W-:Y:S01]  /*63f0*/  ISETP.GT.AND P1, PT, R3, 0x8, P1 ;  /* 0x000000080300780c */ /* 0x000fe20000f24270 */
[----:B0-----:R-:W-:Y:S02]  /*6400*/  @P3 IMAD.MOV.U32 R4, RZ, RZ, R8 ;  /* 0x000000ffff043224 */ /* 0x001fe400078e0008 */
[----:B------:R-:W-:-:S05]  /*6410*/  @P3 IMAD.MOV.U32 R5, RZ, RZ, R9 ;  /* 0x000000ffff053224 */ /* 0x000fca00078e0009 */
[----:B------:R0:W-:Y:S02]  /*6420*/  @P3 STG.E.U16 desc[UR36][R4.64+0xe0], R82 ;  /* 0x0000e05204003986 */ /* 0x0001e4000c101524 */
[----:B0-----:R-:W-:Y:S02]  /*6430*/  @P2 IMAD.MOV.U32 R4, RZ, RZ, R8 ;  /* 0x000000ffff042224 */ /* 0x001fe400078e0008 */
[----:B------:R-:W-:-:S05]  /*6440*/  @P2 IMAD.MOV.U32 R5, RZ, RZ, R9 ;  /* 0x000000ffff052224 */ /* 0x000fca00078e0009 */
[----:B------:R0:W-:Y:S02]  /*6450*/  @P2 STG.E.U16 desc[UR36][R4.64+0xe2], R83 ;  /* 0x0000e25304002986 */ /* 0x0001e4000c101524 */
[----:B0-----:R-:W-:Y:S02]  /*6460*/  @P4 IMAD.MOV.U32 R4, RZ, RZ, R6 ;  /* 0x000000ffff044224 */ /* 0x001fe400078e0006 */
[----:B------:R-:W-:-:S05]  /*6470*/  @P4 IMAD.MOV.U32 R5, RZ, RZ, R7 ;  /* 0x000000ffff054224 */ /* 0x000fca00078e0007 */
[----:B------:R0:W-:Y:S04]  /*6480*/  @P4 STG.E.U16 desc[UR36][R4.64+0xf0], R84 ;  /* 0x0000f05404004986 */ /* 0x0001e8000c101524 */
[----:B------:R1:W-:Y:S01]  /*6490*/  @P5 STG.E.U16 desc[UR36][R6.64+0xf2], R85 ;  /* 0x0000f25506005986 */ /* 0x0003e2000c101524 */
[----:B0-----:R-:W-:Y:S02]  /*64a0*/  @P1 IMAD.MOV.U32 R4, RZ, RZ, R8 ;  /* 0x000000ffff041224 */ /* 0x001fe400078e0008 */
[----:B------:R-:W-:-:S05]  /*64b0*/  @P1 IMAD.MOV.U32 R5, RZ, RZ, R9 ;  /* 0x000000ffff051224 */ /* 0x000fca00078e0009 */
[----:B------:R1:W-:Y:S04]  /*64c0*/  @P1 STG.E.U16 desc[UR36][R4.64+0xf0], R86 ;  /* 0x0000f05604001986 */ /* 0x0003e8000c101524 */
[----:B------:R1:W-:Y:S02]  /*64d0*/  @P0 STG.E.U16 desc[UR36][R8.64+0xf2], R87 ;  /* 0x0000f25708000986 */ /* 0x0003e4000c101524 */
.L_x_158:
[----:B------:R-:W-:Y:S05]  /*64e0*/  BSYNC B0 ;  /* 0x0000000000007941 */ /* 0x000fea0003800000 */
.L_x_32:
[----:B------:R-:W-:Y:S01]  /*64f0*/  IADD3 R16, P0, R16, UR38, RZ ;  /* 0x0000002610107c10 */ /* 0x000fe2000ff1e0ff */
[----:B------:R-:W-:Y:S01]  /*6500*/  ULDC.64 UR4, c[0x0][0x650] ;  /* 0x0001940000047ab9 */ /* 0x000fe20000000a00 */
[----:B------:R-:W-:Y:S01]  /*6510*/  PRMT R3, RZ, 0x7610, R3 ;  /* 0x00007610ff037816 */ /* 0x000fe20000000003 */
[----:B------:R-:W-:Y:S01]  /*6520*/  IMAD.MOV.U32 R100, RZ, RZ, -0x1 ;  /* 0xffffffffff647424 */ /* 0x000fe200078e00ff */
[----:B------:R-:W-:Y:S01]  /*6530*/  IADD3.X R17, R17, UR41, RZ, P0, !PT ;  /* 0x0000002911117c10 */ /* 0x000fe200087fe4ff */
[----:B------:R-:W-:Y:S01]  /*6540*/  IMAD.MOV.U32 R101, RZ, RZ, -0x1 ;  /* 0xffffffffff657424 */ /* 0x000fe200078e00ff */
[----:B------:R-:W-:-:S04]  /*6550*/  ISETP.GE.U32.AND P0, PT, R16, UR4, PT ;  /* 0x0000000410007c0c */ /* 0x000fc8000bf06070 */
[----:B------:R-:W-:-:S13]  /*6560*/  ISETP.GE.U32.AND.EX P0, PT, R17, UR5, PT, P0 ;  /* 0x0000000511007c0c */ /* 0x000fda000bf06100 */
[----:B------:R-:W-:Y:S05]  /*6570*/  @P0 BRA `(.L_x_159) ;  /* 0x00000004004c0947 */ /* 0x000fea0003800000 */
[----:B------:R-:W0:Y:S01]  /*6580*/  LDC.64 R10, c[0x0][0x628] ;  /* 0x00018a00ff0a7b82 */ /* 0x000e220000000a00 */
[----:B---3--:R-:W3:Y:S01]  /*6590*/  S2R R12, SR_CTAID.X ;  /* 0x00000000000c7919 */ /* 0x008ee20000002500 */
[----:B-12-4-:R-:W-:Y:S02]  /*65a0*/  IMAD.MOV.U32 R8, RZ, RZ, R16 ;  /* 0x000000ffff087224 */ /* 0x016fe400078e0010 */
[----:B------:R-:W-:Y:S01]  /*65b0*/  IMAD.MOV.U32 R9, RZ, RZ, R17 ;  /* 0x000000ffff097224 */ /* 0x000fe200078e0011 */
[----:B------:R-:W1:Y:S03]  /*65c0*/  S2R R20, SR_CTAID.Y ;  /* 0x0000000000147919 */ /* 0x000e660000002600 */
[----:B------:R-:W2:Y:S08]  /*65d0*/  LDC R0, c[0x0][0x630] ;  /* 0x00018c00ff007b82 */ /* 0x000eb00000000800 */
[----:B------:R-:W4:Y:S01]  /*65e0*/  LDC.64 R14, c[0x0][0x620] ;  /* 0x00018800ff0e7b82 */ /* 0x000f220000000a00 */
[----:B0-----:R-:W-:-:S04]  /*65f0*/  ISETP.NE.U32.AND P0, PT, R10, RZ, PT ;  /* 0x000000ff0a00720c */ /* 0x001fc80003f05070 */
[----:B------:R-:W-:-:S13]  /*6600*/  ISETP.NE.AND.EX P0, PT, R11, RZ, PT, P0 ;  /* 0x000000ff0b00720c */ /* 0x000fda0003f05300 */
[----:B-1234-:R-:W-:Y:S05]  /*6610*/  @!P0 BRA `(.L_x_160) ;  /* 0x0000000000288947 */ /* 0x01efea0003800000 */
        /* <DEDUP_REMOVED lines=10> */
.L_x_160:
[-CC-:B------:R-:W-:Y:S01]  /*66c0*/  SHF.R.U64 R101, R8, R0.reuse, R9.reuse ;  /* 0x0000000008657219 */ /* 0x180fe20000001209 */
[----:B------:R-:W0:Y:S01]  /*66d0*/  LDC.64 R26, c[0x0][0x640] ;  /* 0x00019000ff1a7b82 */ /* 0x000e220000000a00 */
[----:B------:R-:W-:Y:S01]  /*66e0*/  SHF.R.U32.HI R0, RZ, R0, R9 ;  /* 0x00000000ff007219 */ /* 0x000fe20000011609 */
[----:B------:R-:W-:Y:S01]  /*66f0*/  ULDC UR4, c[0x0][0x150] ;  /* 0x0000540000047ab9 */ /* 0x000fe20000000800 */
[----:B------:R-:W-:Y:S02]  /*6700*/  IADD3 R3, P0, RZ, -R101, RZ ;  /* 0x80000065ff037210 */ /* 0x000fe40007f1e0ff */
[----:B------:R-:W-:-:S03]  /*6710*/  I2FP.F32.U32 R7, R12 ;  /* 0x0000000c00077245 */ /* 0x000fc60000201000 */
[----:B------:R-:W1:Y:S01]  /*6720*/  LDC R6, c[0x0][0x618] ;  /* 0x00018600ff067b82 */ /* 0x000e620000000800 */
[----:B------:R-:W-:Y:S02]  /*6730*/  IMAD.X R5, RZ, RZ, ~R0, P0 ;  /* 0x000000ffff057224 */ /* 0x000fe400000e0e00 */
[----:B------:R-:W-:Y:S01]  /*6740*/  FMUL R7, R7, UR4 ;  /* 0x0000000407077c20 */ /* 0x000fe20008400000 */
[----:B------:R-:W-:Y:S01]  /*6750*/  ULDC UR4, c[0x0][0x154] ;  /* 0x0000550000047ab9 */ /* 0x000fe20000000800 */
[-C--:B------:R-:W-:Y:S02]  /*6760*/  IMAD R0, R5, R14.reuse, RZ ;  /* 0x0000000e05007224 */ /* 0x080fe400078e02ff */
[C---:B------:R-:W-:Y:S01]  /*6770*/  IMAD.WIDE.U32 R4, R3.reuse, R14, R16 ;  /* 0x0000000e03047225 */ /* 0x040fe200078e0010 */
[----:B------:R-:W2:Y:S01]  /*6780*/  LDC R8, c[0x0][0x608] ;  /* 0x00018200ff087b82 */ /* 0x000ea20000000800 */
[----:B------:R-:W3:Y:S02]  /*6790*/  F2I.U32.TRUNC.NTZ R7, R7 ;  /* 0x0000000700077305 */ /* 0x000ee4000020f000 */
[----:B------:R-:W-:Y:S01]  /*67a0*/  IMAD R3, R3, R15, R0 ;  /* 0x0000000f03037224 */ /* 0x000fe200078e0200 */
[----:B------:R-:W-:-:S03]  /*67b0*/  I2FP.F32.U32 R0, R20 ;  /* 0x0000001400007245 */ /* 0x000fc60000201000 */
[----:B------:R-:W-:Y:S01]  /*67c0*/  IMAD.IADD R3, R5, 0x1, R3 ;  /* 0x0000000105037824 */ /* 0x000fe200078e0203 */
[----:B------:R-:W4:Y:S01]  /*67d0*/  LDC R11, c[0x0][0x658] ;  /* 0x00019600ff0b7b82 */ /* 0x000f220000000800 */
[----:B0-----:R-:W-:-:S04]  /*67e0*/  ISETP.NE.U32.AND P0, PT, R26, RZ, PT ;  /* 0x000000ff1a00720c */ /* 0x001fc80003f05070 */
[----:B------:R-:W-:-:S03]  /*67f0*/  ISETP.NE.AND.EX P0, PT, R27, RZ, PT, P0 ;  /* 0x000000ff1b00720c */ /* 0x000fc60003f05300 */
[----:B------:R-:W0:Y:S01]  /*6800*/  LDC R9, c[0x0][0x144] ;  /* 0x00005100ff097b82 */ /* 0x000e220000000800 */
[-C--:B-1----:R-:W-:Y:S01]  /*6810*/  SHF.R.U64 R10, R4, R6.reuse, R3 ;  /* 0x00000006040a7219 */ /* 0x082fe20000001203 */
[----:B---3--:R-:W-:Y:S01]  /*6820*/  IMAD.MOV R7, RZ, RZ, -R7 ;  /* 0x000000ffff077224 */ /* 0x008fe200078e0a07 */
[----:B------:R-:W-:Y:S01]  /*6830*/  SHF.R.U32.HI R3, RZ, R6, R3 ;  /* 0x00000006ff037219 */ /* 0x000fe20000011603 */
[----:B------:R-:W-:-:S04]  /*6840*/  FMUL R6, R0, UR4 ;  /* 0x0000000400067c20 */ /* 0x000fc80008400000 */
[----:B------:R-:W1:Y:S01]  /*6850*/  LDC R21, c[0x0][0x148] ;  /* 0x00005200ff157b82 */ /* 0x000e620000000800 */
[----:B------:R3:W0:Y:S01]  /*6860*/  F2I.U32.TRUNC.NTZ R14, R6 ;  /* 0x00000006000e7305 */ /* 0x000622000020f000 */
[-CC-:B--2---:R-:W-:Y:S02]  /*6870*/  SHF.R.U64 R13, R10, R8.reuse, R3.reuse ;  /* 0x000000080a0d7219 */ /* 0x184fe40000001203 */
[----:B------:R-:W-:-:S04]  /*6880*/  SHF.R.U32.HI R0, RZ, R8, R3 ;  /* 0x00000008ff007219 */ /* 0x000fc80000011603 */
[----:B-----5:R-:W2:Y:S01]  /*6890*/  LDC R24, c[0x0][0x648] ;  /* 0x00019200ff187b82 */ /* 0x020ea20000000800 */
[-CC-:B----4-:R-:W-:Y:S02]  /*68a0*/  SHF.R.U64 R15, R13, R11.reuse, R0.reuse ;  /* 0x0000000b0d0f7219 */ /* 0x190fe40000001200 */
[----:B------:R-:W-:-:S03]  /*68b0*/  SHF.R.U32.HI R5, RZ, R11, R0 ;  /* 0x0000000bff057219 */ /* 0x000fc60000011600 */
[----:B------:R-:W-:Y:S02]  /*68c0*/  IMAD.MOV.U32 R4, RZ, RZ, R15 ;  /* 0x000000ffff047224 */ /* 0x000fe400078e000f */
[----:B------:R-:W4:Y:S01]  /*68d0*/  LDC R28, c[0x0][0x638] ;  /* 0x00018e00ff1c7b82 */ /* 0x000f220000000800 */
[----:B0-----:R-:W-:-:S07]  /*68e0*/  IMAD R25, R9, R7, R12 ;  /* 0x0000000709197224 */ /* 0x001fce00078e020c */
[----:B------:R-:W0:Y:S08]  /*68f0*/  LDC R29, c[0x0][0x610] ;  /* 0x00018400ff1d7b82 */ /* 0x000e300000000800 */
[----:B------:R-:W0:Y:S01]  /*6900*/  LDC R30, c[0x0][0x600] ;  /* 0x00018000ff1e7b82 */ /* 0x000e220000000800 */
[----:B-123--:R-:W-:Y:S05]  /*6910*/  @!P0 BRA `(.L_x_161) ;  /* 0x0000000000288947 */ /* 0x00efea0003800000 */
[----:B------:R-:W1:Y:S02]  /*6920*/  LDC R0, c[0x0][0x64c] ;  /* 0x00019300ff007b82 */ /* 0x000e640000000800 */
[----:B-1----:R-:W-:-:S05]  /*6930*/  IADD3 R3, P0, R15, R0, RZ ;  /* 0x000000000f037210 */ /* 0x002fca0007f1e0ff */
        /* <DEDUP_REMOVED lines=8> */
.L_x_161:
[----:B------:R-:W-:Y:S01]  /*69c0*/  ISETP.NE.AND P0, PT, R2, 0x1, PT ;  /* 0x000000010200780c */ /* 0x000fe20003f05270 */
[----:B------:R-:W-:Y:S01]  /*69d0*/  IMAD.MOV R14, RZ, RZ, -R14 ;  /* 0x000000ffff0e7224 */ /* 0x000fe200078e0a0e */
[----:B------:R-:W-:Y:S02]  /*69e0*/  SHF.R.U64 R3, R4, R24, R5 ;  /* 0x0000001804037219 */ /* 0x000fe40000001205 */
[----:B------:R-:W-:Y:S02]  /*69f0*/  LOP3.LUT R0, R13, R98, RZ, 0xc0, !PT ;  /* 0x000000620d007212 */ /* 0x000fe400078ec0ff */
[----:B------:R-:W-:Y:S01]  /*6a00*/  LOP3.LUT R10, R10, R97, RZ, 0xc0, !PT ;  /* 0x000000610a0a7212 */ /* 0x000fe200078ec0ff */
[----:B------:R-:W-:Y:S02]  /*6a10*/  IMAD.MOV R4, RZ, RZ, -R3 ;  /* 0x000000ffff047224 */ /* 0x000fe400078e0a03 */
[----:B------:R-:W-:Y:S02]  /*6a20*/  IMAD R0, R93, R3, R0 ;  /* 0x000000035d007224 */ /* 0x000fe400078e0200 */
[----:B----4-:R-:W-:-:S02]  /*6a30*/  IMAD R3, R4, R28, R15 ;  /* 0x0000001c04037224 */ /* 0x010fc400078e020f */
[----:B------:R-:W-:Y:S02]  /*6a40*/  @P0 IMAD R25, R21, R14, R20 ;  /* 0x0000000e15190224 */ /* 0x000fe400078e0214 */
[----:B0-----:R-:W-:Y:S02]  /*6a50*/  IMAD R5, R3, R30, R10 ;  /* 0x0000001e03057224 */ /* 0x001fe400078e020a */
[----:B------:R-:W-:Y:S02]  /*6a60*/  IMAD R0, R0, R29, R25 ;  /* 0x0000001d00007224 */ /* 0x000fe400078e0219 */
[----:B------:R-:W-:-:S03]  /*6a70*/  IMAD.MOV.U32 R4, RZ, RZ, 0x1 ;  /* 0x00000001ff047424 */ /* 0x000fc600078e00ff */
[----:B------:R-:W-:Y:S02]  /*6a80*/  SEL R100, R5, R0, !P0 ;  /* 0x0000000005647207 */ /* 0x000fe40004000000 */
[----:B------:R-:W-:Y:S02]  /*6a90*/  PRMT R3, R4, 0x7610, R3 ;  /* 0x0000761004037816 */ /* 0x000fe40000000003 */
[----:B------:R-:W-:-:S07]  /*6aa0*/  SEL R0, R0, R5, !P0 ;  /* 0x0000000500007207 */ /* 0x000fce0004000000 */
.L_x_159:
[----:B------:R-:W-:Y:S01]  /*6ab0*/  UIADD3 UR42, UR43, UR42, URZ ;  /* 0x0000002a2b2a7290 */ /* 0x000fe2000fffe03f */
[----:B------:R-:W-:Y:S01]  /*6ac0*/  LOP3.LUT P0, RZ, R3, 0xff, RZ, 0xc0, !PT ;  /* 0x000000ff03ff7812 */ /* 0x000fe2000780c0ff */
[----:B------:R-:W-:Y:S02]  /*6ad0*/  IMAD.MOV.U32 R103, RZ, RZ, R0 ;  /* 0x000000ffff677224 */ /* 0x000fe400078e0000 */
[----:B------:R-:W-:Y:S02]  /*6ae0*/  USHF.R.U32.HI UR4, URZ, 0x2, UR42 ;  /* 0x000000023f047899 */ /* 0x000fe4000801162a */
[----:B------:R-:W-:Y:S02]  /*6af0*/  UISETP.GT.U32.AND UP1, UPT, UR42, 0x3, UPT ;  /* 0x000000032a00788c */ /* 0x000fe4000bf24070 */
[----:B------:R-:W-:Y:S02]  /*6b00*/  ULOP3.LUT UR4, UR4, 0x1, URZ, 0xc0, !UPT ;  /* 0x0000000104047892 */ /* 0x000fe4000f8ec03f */
[----:B------:R-:W-:-:S02]  /*6b10*/  UISETP.LT.U32.AND UP1, UPT, UR43, 0x4, UP1 ;  /* 0x000000042b00788c */ /* 0x000fc40008f21070 */
[----:B------:R-:W-:Y:S02]  /*6b20*/  UISETP.NE.U32.AND UP0, UPT, UR4, 0x1, UPT ;  /* 0x000000010400788c */ /* 0x000fe4000bf05070 */
[----:B------:R-:W-:Y:S02]  /*6b30*/  USEL UR5, URZ, 0x1, !UP1 ;  /* 0x000000013f057887 */ /* 0x000fe4000c800000 */
[----:B------:R-:W-:Y:S02]  /*6b40*/  UISETP.GT.U32.AND UP0, UPT, UR43, 0x3, !UP0 ;  /* 0x000000032b00788c */ /* 0x000fe4000c704070 */
[----:B------:R-:W-:Y:S02]  /*6b50*/  ULOP3.LUT UR42, UR42, 0x3, URZ, 0xc0, !UPT ;  /* 0x000000032a2a7892 */ /* 0x000fe4000f8ec03f */
[----:B------:R-:W-:-:S04]  /*6b60*/  USEL UR4, URZ, 0x1, !UP0 ;  /* 0x000000013f047887 */ /* 0x000fc8000c000000 */
[----:B------:R-:W-:Y:S01]  /*6b70*/  ULOP3.LUT UR40, UR4, UR40, UR5, 0x96, !UPT ;  /* 0x0000002804287292 */ /* 0x000fe2000f8e9605 */
[----:B------:R-:W-:Y:S11]  /*6b80*/  @P0 BRA `(.L_x_162) ;  /* 0xffffffa8003c0947 */ /* 0x000ff6000383ffff */
[----:B------:R-:W-:Y:S05]  /*6b90*/  EXIT ;  /* 0x000000000000794d */ /* 0x000fea0003800000 */
.L_x_7:
        /* <DEDUP_REMOVED lines=26> */
.L_x_164:
[----:B------:R-:W0:Y:S01]  /*6d40*/  LDC.64 R28, c[0x0][0x640] ;  /* 0x00019000ff1c7b82 */ /* 0x000e220000000a00 */
[-CC-:B------:R-:W-:Y:S01]  /*6d50*/  SHF.R.U64 R22, R14, R6.reuse, R15.reuse ;  /* 0x000000060e167219 */ /* 0x180fe2000000120f */
[----:B------:R-:W-:Y:S01]  /*6d60*/  IMAD.MOV.U32 R30, RZ, RZ, 0x1 ;  /* 0x00000001ff1e7424 */ /* 0x000fe200078e00ff */
[----:B------:R-:W-:Y:S02]  /*6d70*/  SHF.R.U32.HI R6, RZ, R6, R15 ;  /* 0x00000006ff067219 */ /* 0x000fe4000001160f */
[----:B------:R-:W-:-:S03]  /*6d80*/  IADD3 R13, P0, RZ, -R22, RZ ;  /* 0x80000016ff0d7210 */ /* 0x000fc60007f1e0ff */
[----:B------:R-:W1:Y:S02]  /*6d90*/  LDC R12, c[0x0][0x618] ;  /* 0x00018600ff0c7b82 */ /* 0x000e640000000800 */
[----:B------:R-:W-:-:S04]  /*6da0*/  IMAD.X R11, RZ, RZ, ~R6, P0 ;  /* 0x000000ffff0b7224 */ /* 0x000fc800000e0e06 */
[-C--:B------:R-:W-:Y:S02]  /*6db0*/  IMAD R6, R11, R24.reuse, RZ ;  /* 0x000000180b067224 */ /* 0x080fe400078e02ff */
[----:B------:R-:W2:Y:S01]  /*6dc0*/  LDC R14, c[0x0][0x608] ;  /* 0x00018200ff0e7b82 */ /* 0x000ea20000000800 */
[----:B------:R-:W-:-:S04]  /*6dd0*/  IMAD.WIDE.U32 R10, R13, R24, R16 ;  /* 0x000000180d0a7225 */ /* 0x000fc800078e0010 */
[----:B------:R-:W-:-:S03]  /*6de0*/  IMAD R13, R13, R25, R6 ;  /* 0x000000190d0d7224 */ /* 0x000fc600078e0206 */
[----:B------:R-:W3:Y:S01]  /*6df0*/  LDC R27, c[0x0][0x658] ;  /* 0x00019600ff1b7b82 */ /* 0x000ee20000000800 */
[----:B------:R-:W-:Y:S01]  /*6e00*/  IMAD.IADD R11, R11, 0x1, R13 ;  /* 0x000000010b0b7824 */ /* 0x000fe200078e020d */
[----:B0-----:R-:W-:-:S04]  /*6e10*/  ISETP.NE.U32.AND P0, PT, R28, RZ, PT ;  /* 0x000000ff1c00720c */ /* 0x001fc80003f05070 */
[----:B------:R-:W-:Y:S02]  /*6e20*/  ISETP.NE.AND.EX P0, PT, R29, RZ, PT, P0 ;  /* 0x000000ff1d00720c */ /* 0x000fe40003f05300 */
[----:B------:R-:W0:Y:S01]  /*6e30*/  LDC R20, c[0x0][0x600] ;  /* 0x00018000ff147b82 */ /* 0x000e220000000800 */
[-CC-:B-1----:R-:W-:Y:S01]  /*6e40*/  SHF.R.U64 R8, R10, R12.reuse, R11.reuse ;  /* 0x0000000c0a087219 */ /* 0x182fe2000000120b */
[----:B------:R-:W-:Y:S01]  /*6e50*/  IMAD.MOV.U32 R10, RZ, RZ, -0x1 ;  /* 0xffffffffff0a7424 */ /* 0x000fe200078e00ff */
[----:B------:R-:W-:-:S05]  /*6e60*/  SHF.R.U32.HI R11, RZ, R12, R11 ;  /* 0x0000000cff0b7219 */ /* 0x000fca000001160b */
[----:B------:R-:W1:Y:S01]  /*6e70*/  LDC R24, c[0x0][0x648] ;  /* 0x00019200ff187b82 */ /* 0x000e620000000800 */
[-CC-:B--2---:R-:W-:Y:S02]  /*6e80*/  SHF.R.U64 R21, R8, R14.reuse, R11.reuse ;  /* 0x0000000e08157219 */ /* 0x184fe4000000120b */
[----:B------:R-:W-:-:S05]  /*6e90*/  SHF.R.U32.HI R6, RZ, R14, R11 ;  /* 0x0000000eff067219 */ /* 0x000fca000001160b */
[----:B------:R-:W2:Y:S01]  /*6ea0*/  LDC R26, c[0x0][0x638] ;  /* 0x00018e00ff1a7b82 */ /* 0x000ea20000000800 */
[-C--:B---3--:R-:W-:Y:S02]  /*6eb0*/  SHF.L.U32 R10, R10, R27.reuse, RZ ;  /* 0x0000001b0a0a7219 */ /* 0x088fe400000006ff */
[-CC-:B------:R-:W-:Y:S02]  /*6ec0*/  SHF.R.U64 R25, R21, R27.reuse, R6.reuse ;  /* 0x0000001b15197219 */ /* 0x180fe40000001206 */
[----:B------:R-:W-:Y:S02]  /*6ed0*/  LOP3.LUT R32, RZ, R10, RZ, 0x33, !PT ;  /* 0x0000000aff207212 */ /* 0x000fe400078e33ff */
[----:B------:R-:W-:Y:S01]  /*6ee0*/  SHF.R.U32.HI R11, RZ, R27, R6 ;  /* 0x0000001bff0b7219 */ /* 0x000fe20000011606 */
[----:B------:R-:W3:Y:S01]  /*6ef0*/  LDC R31, c[0x0][0x610] ;  /* 0x00018400ff1f7b82 */ /* 0x000ee20000000800 */
[----:B------:R-:W-:Y:S01]  /*6f00*/  IMAD.MOV.U32 R10, RZ, RZ, R25 ;  /* 0x000000ffff0a7224 */ /* 0x000fe200078e0019 */
[----:B------:R-:W-:Y:S06]  /*6f10*/  @!P0 BRA `(.L_x_165) ;  /* 0x0000000000288947 */ /* 0x000fec0003800000 */
        /* <DEDUP_REMOVED lines=10> */
.L_x_165:
[----:B------:R-:W-:Y:S02]  /*6fc0*/  ISETP.NE.AND P0, PT, R2, 0x1, PT ;  /* 0x000000010200780c */ /* 0x000fe40003f05270 */
[----:B-1----:R-:W-:Y:S01]  /*6fd0*/  SHF.R.U64 R6, R10, R24, R11 ;  /* 0x000000180a067219 */ /* 0x002fe2000000120b */
[----:B0-----:R-:W-:Y:S01]  /*6fe0*/  VIADD R11, R20, 0xffffffff ;  /* 0xffffffff140b7836 */ /* 0x001fe20000000000 */
[----:B------:R-:W-:Y:S02]  /*6ff0*/  SHF.L.U32 R30, R30, R27, RZ ;  /* 0x0000001b1e1e7219 */ /* 0x000fe400000006ff */
[----:B------:R-:W-:Y:S01]  /*7000*/  LOP3.LUT R5, R21, R32, RZ, 0xc0, !PT ;  /* 0x0000002015057212 */ /* 0x000fe200078ec0ff */
[----:B------:R-:W-:-:S04]  /*7010*/  IMAD.MOV R10, RZ, RZ, -R6 ;  /* 0x000000ffff0a7224 */ /* 0x000fc800078e0a06 */
[----:B------:R-:W-:Y:S01]  /*7020*/  IMAD R6, R30, R6, R5 ;  /* 0x000000061e067224 */ /* 0x000fe200078e0205 */
[----:B------:R-:W-:Y:S01]  /*7030*/  LOP3.LUT R5, R8, R11, RZ, 0xc0, !PT ;  /* 0x0000000b08057212 */ /* 0x000fe200078ec0ff */
[----:B------:R-:W-:Y:S02]  /*7040*/  @P0 IMAD R7, R9, R23, R4 ;  /* 0x0000001709070224 */ /* 0x000fe400078e0204 */
[----:B--2---:R-:W-:Y:S02]  /*7050*/  IMAD R4, R10, R26, R25 ;  /* 0x0000001a0a047224 */ /* 0x004fe400078e0219 */
[----:B---3--:R-:W-:Y:S02]  /*7060*/  IMAD R7, R6, R31, R7 ;  /* 0x0000001f06077224 */ /* 0x008fe400078e0207 */
[----:B------:R-:W-:Y:S02]  /*7070*/  IMAD R4, R4, R20, R5 ;  /* 0x0000001404047224 */ /* 0x000fe400078e0205 */
[----:B------:R-:W-:-:S02]  /*7080*/  IMAD.MOV.U32 R8, RZ, RZ, 0x1 ;  /* 0x00000001ff087424 */ /* 0x000fc400078e00ff */
[----:B------:R-:W-:Y:S01]  /*7090*/  IMAD.MOV.U32 R6, RZ, RZ, R22 ;  /* 0x000000ffff067224 */ /* 0x000fe200078e0016 */
[----:B------:R-:W-:Y:S02]  /*70a0*/  SEL R20, R4, R7, !P0 ;  /* 0x0000000704147207 */ /* 0x000fe40004000000 */
[----:B------:R-:W-:-:S07]  /*70b0*/  SEL R21, R7, R4, !P0 ;  /* 0x0000000407157207 */ /* 0x000fce0004000000 */
.L_x_163:
[----:B------:R-:W-:-:S08]  /*70c0*/  NOP ;  /* 0x0000000000007918 */ /* 0x000fd00000000000 */
[----:B------:R-:W0:-:S00]  /*70d0*/  USETMAXREG.DEALLOC.CTAPOOL 0x28 ;  /* 0x00000028000079c8 */ /* 0x000e0000080e0500 */
[----:B0-----:R-:W-:-:S13]  /*70e0*/  ISETP.NE.AND P0, PT, R3, RZ, PT ;  /* 0x000000ff0300720c */ /* 0x001fda0003f05270 */
[----:B------:R-:W-:Y:S05]  /*70f0*/  @P0 EXIT ;  /* 0x000000000000094d */ /* 0x000fea0003800000 */
[----:B------:R-:W-:Y:S01]  /*7100*/  LOP3.LUT P0, RZ, R8, 0xff, RZ, 0xc0, !PT ;  /* 0x000000ff08ff7812 */ /* 0x000fe2000780c0ff */
[----:B------:R-:W-:Y:S02]  /*7110*/  IMAD.MOV.U32 R3, RZ, RZ, 0x1 ;  /* 0x00000001ff037424 */ /* 0x000fe400078e00ff */
[----:B------:R-:W-:-:S10]  /*7120*/  IMAD.MOV.U32 R8, RZ, RZ, RZ ;  /* 0x000000ffff087224 */ /* 0x000fd400078e00ff */
[----:B------:R-:W-:Y:S05]  /*7130*/  @!P0 BRA `(.L_x_166) ;  /* 0x0000000c005c8947 */ /* 0x000fea0003800000 */
[----:B------:R-:W0:Y:S01]  /*7140*/  LDC R3, c[0x0][0x28c] ;  /* 0x0000a300ff037b82 */ /* 0x000e220000000800 */
[----:B------:R-:W1:Y:S01]  /*7150*/  S2R R12, SR_CgaCtaId ;  /* 0x00000000000c7919 */ /* 0x000e620000008800 */
[----:B------:R-:W-:Y:S01]  /*7160*/  ULDC UR5, c[0x0][0x658] ;  /* 0x0001960000057ab9 */ /* 0x000fe20000000800 */
[----:B------:R-:W-:Y:S01]  /*7170*/  UMOV UR6, 0xffffffff ;  /* 0xffffffff00067882 */ /* 0x000fe20000000000 */
[----:B------:R-:W-:Y:S01]  /*7180*/  BSSY B0, `(.L_x_166) ;  /* 0x00000d2000007945 */ /* 0x000fe20003800000 */
[----:B------:R-:W-:Y:S01]  /*7190*/  USHF.L.U32 UR6, UR6, UR5, URZ ;  /* 0x0000000506067299 */ /* 0x000fe2000800063f */
[----:B------:R-:W-:Y:S01]  /*71a0*/  IMAD.MOV.U32 R10, RZ, RZ, 0x1 ;  /* 0x00000001ff0a7424 */ /* 0x000fe200078e00ff */
[----:B------:R-:W-:Y:S01]  /*71b0*/  LOP3.LUT R19, R18, 0x2, RZ, 0xfc, !PT ;  /* 0x0000000212137812 */ /* 0x000fe200078efcff */
[----:B------:R-:W-:Y:S01]  /*71c0*/  IMAD.MOV.U32 R8, RZ, RZ, RZ ;  /* 0x000000ffff087224 */ /* 0x000fe200078e00ff */
[----:B------:R-:W-:Y:S01]  /*71d0*/  ULDC UR4, c[0x0][0x600] ;  /* 0x0001800000047ab9 */ /* 0x000fe20000000800 */
[----:B------:R-:W-:Y:S01]  /*71e0*/  UMOV UR7, 0x1 ;  /* 0x0000000100077882 */ /* 0x000fe20000000000 */
[----:B------:R-:W-:-:S02]  /*71f0*/  UIADD3 UR4, UR4, -0x1, URZ ;  /* 0xffffffff04047890 */ /* 0x000fc4000fffe03f */
[----:B------:R-:W-:Y:S02]  /*7200*/  USHF.L.U32 UR5, UR7, UR5, URZ ;  /* 0x0000000507057299 */ /* 0x000fe4000800063f */
[----:B------:R-:W-:Y:S01]  /*7210*/  ULOP3.LUT UR6, URZ, UR6, URZ, 0x33, !UPT ;  /* 0x000000063f067292 */ /* 0x000fe2000f8e333f */
[----:B------:R-:W-:Y:S01]  /*7220*/  ULDC.64 UR30, c[0x0][0x198] ;  /* 0x00006600001e7ab9 */ /* 0x000fe20000000a00 */
[----:B0-----:R-:W-:-:S05]  /*7230*/  VIADD R3, R3, 0x7f ;  /* 0x0000007f03037836 */ /* 0x001fca0000000000 */
[----:B------:R-:W-:-:S04]  /*7240*/  SHF.R.S32.HI R4, RZ, 0x1f, R3 ;  /* 0x0000001fff047819 */ /* 0x000fc80000011403 */
[----:B------:R-:W-:Y:S01]  /*7250*/  LEA.HI R4, R4, R3, RZ, 0x7 ;  /* 0x0000000304047211 */ /* 0x000fe200078f38ff */
[C---:B-1----:R-:W-:Y:S02]  /*7260*/  IMAD.SHL.U32 R11, R12.reuse, 0x40, RZ ;  /* 0x000000400c0b7824 */ /* 0x042fe400078e00ff */
[----:B------:R-:W-:Y:S01]  /*7270*/  IMAD.SHL.U32 R12, R12, 0x1000, RZ ;  /* 0x000010000c0c7824 */ /* 0x000fe200078e00ff */
[----:B------:R-:W-:Y:S01]  /*7280*/  SHF.R.S32.HI R9, RZ, 0x7, R4 ;  /* 0x00000007ff097819 */ /* 0x000fe20000011404 */
[----:B------:R-:W-:Y:S01]  /*7290*/  IMAD.MOV.U32 R3, RZ, RZ, 0x1 ;  /* 0x00000001ff037424 */ /* 0x000fe200078e00ff */
[----:B------:R-:W-:Y:S02]  /*72a0*/  LOP3.LUT R11, R11, 0x40, RZ, 0xc0, !PT ;  /* 0x000000400b0b7812 */ /* 0x000fe400078ec0ff */
[----:B------:R-:W-:Y:S01]  /*72b0*/  LOP3.LUT R12, R12, 0x1000, RZ, 0xc0, !PT ;  /* 0x000010000c0c7812 */ /* 0x000fe200078ec0ff */
[----:B------:R-:W-:-:S07]  /*72c0*/  VIADD R13, R9, 0x1 ;  /* 0x00000001090d7836 */ /* 0x000fce0000000000 */
.L_x_177:
[----:B------:R-:W-:-:S03]  /*72d0*/  UMOV UR7, 0xffffffff ;  /* 0xffffffff00077882 */ /* 0x000fc60000000000 */
[----:B------:R-:W-:Y:S05]  /*72e0*/  BRA.DIV UR7, `(.L_x_167) ;  /* 0x0000000e07d87947 */ /* 0x000fea000b800000 */
[----:B------:R-:W-:-:S13]  /*72f0*/  ELECT P6, URZ, PT ;  /* 0x00000000003f782f */ /* 0x000fda00038c0000 */
.L_x_188:
[----:B------:R-:W0:Y:S01]  /*7300*/  LDC R4, c[0x0][0x28c] ;  /* 0x0000a300ff047b82 */ /* 0x000e220000000800 */
[----:B------:R-:W-:Y:S01]  /*7310*/  BSSY B1, `(.L_x_168) ;  /* 0x0000044000017945 */ /* 0x000fe20003800000 */
[----:B0-----:R-:W-:-:S13]  /*7320*/  ISETP.LT.OR P6, PT, R4, 0x1, !P6 ;  /* 0x000000010400780c */ /* 0x001fda00077c1670 */
[----:B------:R-:W-:Y:S05]  /*7330*/  @P6 BRA `(.L_x_169) ;  /* 0x0000000400046947 */ /* 0x000fea0003800000 */
[----:B------:R-:W-:Y:S02]  /*7340*/  IMAD.SHL.U32 R21, R21, 0x80, RZ ;  /* 0x0000008015157824 */ /* 0x000fe400078e00ff */
[----:B------:R-:W-:Y:S02]  /*7350*/  IMAD R20, R20, 0x80, R11 ;  /* 0x0000008014147824 */ /* 0x000fe400078e020b */
[----:B------:R-:W-:Y:S02]  /*7360*/  IMAD.MOV.U32 R24, RZ, RZ, RZ ;  /* 0x000000ffff187224 */ /* 0x000fe400078e00ff */
[----:B------:R-:W-:Y:S02]  /*7370*/  IMAD.MOV.U32 R4, RZ, RZ, R13 ;  /* 0x000000ffff047224 */ /* 0x000fe400078e000d */
[----:B------:R-:W-:Y:S02]  /*7380*/  IMAD.MOV.U32 R5, RZ, RZ, R3 ;  /* 0x000000ffff057224 */ /* 0x000fe400078e0003 */
[----:B------:R-:W-:-:S07]  /*7390*/  IMAD.MOV.U32 R7, RZ, RZ, R8 ;  /* 0x000000ffff077224 */ /* 0x000fce00078e0008 */
.L_x_172:
[----:B------:R-:W0:Y:S01]  /*73a0*/  S2R R15, SR_CgaCtaId ;  /* 0x00000000000f7919 */ /* 0x000e220000008800 */
[----:B------:R-:W-:Y:S02]  /*73b0*/  MOV R14, 0x400 ;  /* 0x00000400000e7802 */ /* 0x000fe40000000f00 */
[----:B------:R-:W-:Y:S02]  /*73c0*/  ISETP.NE.AND P1, PT, R0, RZ, PT ;  /* 0x000000ff0000720c */ /* 0x000fe40003f25270 */
[----:B0-----:R-:W-:Y:S02]  /*73d0*/  LEA R22, R15, R14, 0x18 ;  /* 0x0000000e0f167211 */ /* 0x001fe400078ec0ff */
[----:B------:R-:W-:-:S09]  /*73e0*/  SHF.L.U32 R14, R5, 0x1f, RZ ;  /* 0x0000001f050e7819 */ /* 0x000fd200000006ff */
[----:B------:R-:W0:Y:S01]  /*73f0*/  @!P1 LDC R15, c[0x0][0x500] ;  /* 0x00014000ff0f9b82 */ /* 0x000e220000000800 */
[----:B------:R-:W-:-:S04]  /*7400*/  IMAD R23, R7, 0x8, R22 ;  /* 0x0000000807177824 */ /* 0x000fc800078e0216 */
[----:B------:R-:W1:Y:S02]  /*7410*/  SYNCS.PHASECHK.TRANS64.TRYWAIT P0, [R23+URZ+0x20], R14 ;  /* 0x0000200e170075a7 */ /* 0x000e64000800017f */
[----:B-1----:R-:W-:Y:S05]  /*7420*/  @!P0 BRA `(.L_x_170) ;  /* 0x0000000c00a88947 */ /* 0x002fea0003800000 */
.L_x_189:
[----:B-1----:R-:W-:Y:S01]  /*7430*/  PRMT R14, R19, 0x9910, RZ ;  /* 0x00009910130e7816 */ /* 0x002fe200000000ff */
[----:B0-----:R0:W-:Y:S03]  /*7440*/  @!P1 SYNCS.ARRIVE.TRANS64 RZ, [R23+URZ], R15 ;  /* 0x0000000f17ff99a7 */ /* 0x0011e6000800003f */
[----:B------:R-:W-:-:S13]  /*7450*/  ISETP.NE.AND P0, PT, R14, 0x2, PT ;  /* 0x000000020e00780c */ /* 0x000fda0003f05270 */
[----:B0-----:R-:W-:Y:S05]  /*7460*/  @P0 BRA `(.L_x_171) ;  /* 0x0000000000040947 */ /* 0x001fea0003800000 */
[----:B------:R-:W-:Y:S01]  /*7470*/  BPT.TRAP 0x1 ;  /* 0x000000040000795c */ /* 0x000fe20000300000 */
.L_x_171:
[----:B------:R-:W-:Y:S01]  /*7480*/  IMAD R14, R7, 0x8000, R22 ;  /* 0x00008000070e7824 */ /* 0x000fe200078e0216 */
[----:B------:R-:W-:Y:S01]  /*7490*/  R2UR UR34, R24 ;  /* 0x00000000182272ca */ /* 0x000fe200000e0000 */
[----:B------:R-:W-:Y:S01]  /*74a0*/  VIADD R4, R4, 0xffffffff ;  /* 0xffffffff04047836 */ /* 0x000fe20000000000 */
[----:B------:R-:W-:Y:S01]  /*74b0*/  R2UR UR33, R23 ;  /* 0x00000000172172ca */ /* 0x000fe200000e0000 */
[----:B------:R-:W-:Y:S01]  /*74c0*/  UIADD3 UR14, UP0, UR30, 0xf0, URZ ;  /* 0x000000f01e0e7890 */ /* 0x000fe2000ff1e03f */
[----:B------:R-:W-:Y:S01]  /*74d0*/  R2UR UR24, R14 ;  /* 0x000000000e1872ca */ /* 0x000fe200000e0000 */
[----:B------:R-:W-:Y:S01]  /*74e0*/  IMAD R14, R7, 0x4000, R12 ;  /* 0x00004000070e7824 */ /* 0x000fe200078e020c */
[----:B------:R-:W-:Y:S01]  /*74f0*/  R2UR UR36, R6 ;  /* 0x00000000062472ca */ /* 0x000fe200000e0000 */
[----:B------:R-:W-:Y:S01]  /*7500*/  UIADD3 UR42, UP1, UR30, 0x1f0, URZ ;  /* 0x000001f01e2a7890 */ /* 0x000fe2000ff3e03f */
[----:B------:R-:W-:Y:S01]  /*7510*/  R2UR UR35, R21 ;  /* 0x00000000152372ca */ /* 0x000fe200000e0000 */
[----:B------:R-:W-:Y:S01]  /*7520*/  IMAD R14, R14, 0x2, R22 ;  /* 0x000000020e0e7824 */ /* 0x000fe200078e0216 */
[----:B------:R-:W-:Y:S01]  /*7530*/  R2UR UR19, R20 ;  /* 0x00000000141372ca */ /* 0x000fe200000e0000 */
[----:B------:R-:W-:Y:S01]  /*7540*/  UIADD3.X UR15, URZ, UR31, URZ, UP0, !UPT ;  /* 0x0000001f3f0f7290 */ /* 0x000fe200087fe43f */
[----:B------:R-:W-:Y:S01]  /*7550*/  ISETP.GT.AND P1, PT, R4, 0x1, PT ;  /* 0x000000010400780c */ /* 0x000fe20003f24270 */
[----:B------:R-:W-:Y:S01]  /*7560*/  UIADD3 UR26, UR34, 0x40, URZ ;  /* 0x00000040221a7890 */ /* 0x000fe2000fffe03f */
[----:B------:R-:W-:Y:S01]  /*7570*/  R2UR UR8, R14 ;  /* 0x000000000e0872ca */ /* 0x000fe200000e0000 */
[----:B------:R-:W-:Y:S01]  /*7580*/  UIADD3.X UR43, URZ, UR31, URZ, UP1, !UPT ;  /* 0x0000001f3f2b7290 */ /* 0x000fe20008ffe43f */
[----:B------:R-:W-:Y:S01]  /*7590*/  VIADD R7, R7, 0x1 ;  /* 0x0000000107077836 */ /* 0x000fe20000000000 */
[----:B------:R-:W-:Y:S01]  /*75a0*/  UIADD3 UR32, UR24, 0x100, URZ ;  /* 0x0000010018207890 */ /* 0x000fe2000fffe03f */
[----:B------:R-:W-:Y:S01]  /*75b0*/  VIADD R24, R24, 0x80 ;  /* 0x0000008018187836 */ /* 0x000fe20000000000 */
[----:B------:R-:W-:Y:S01]  /*75c0*/  UIADD3 UR24, UR24, 0x4100, URZ ;  /* 0x0000410018187890 */ /* 0x000fe2000fffe03f */
[----:B------:R-:W-:Y:S01]  /*75d0*/  UMOV UR22, 0x0 ;  /* 0x0000000000167882 */ /* 0x000fe20000000000 */
[----:B------:R-:W-:Y:S01]  /*75e0*/  UMOV UR23, 0x10000000 ;  /* 0x1000000000177882 */ /* 0x000fe20000000000 */
[----:B------:R-:W-:Y:S01]  /*75f0*/  ISETP.NE.AND P0, PT, R7, 0x4, PT ;  /* 0x000000040700780c */ /* 0x000fe20003f05270 */
[----:B------:R-:W-:Y:S01]  /*7600*/  UMOV UR25, UR33 ;  /* 0x0000002100197c82 */ /* 0x000fe20008000000 */
[----:B------:R-:W-:Y:S01]  /*7610*/  UMOV UR28, UR36 ;  /* 0x00000024001c7c82 */ /* 0x000fe20008000000 */
[----:B------:R-:W-:-:S02]  /*7620*/  UMOV UR27, UR35 ;  /* 0x00000023001b7c82 */ /* 0x000fc40008000000 */
[----:B------:R-:W-:Y:S01]  /*7630*/  UIADD3 UR16, UR8, 0x20100, URZ ;  /* 0x0002010008107890 */ /* 0x000fe2000fffe03f */
[----:B------:R0:W-:Y:S01]  /*7640*/  UTMALDG.3D [UR32], [UR14], desc[UR22] ;  /* 0x000016200e0075b4 */ /* 0x0001e20008011000 */
[----:B------:R-:W-:Y:S01]  /*7650*/  UIADD3 UR8, UR8, 0x24100, URZ ;  /* 0x0002410008087890 */ /* 0x000fe2000fffe03f */
[----:B------:R-:W-:Y:S01]  /*7660*/  SEL R14, RZ, 0x1, P0 ;  /* 0x00000001ff0e7807 */ /* 0x000fe20000000000 */
[----:B------:R-:W-:Y:S01]  /*7670*/  UMOV UR7, 0x30000 ;  /* 0x0003000000077882 */ /* 0x000fe20000000000 */
[----:B------:R-:W-:Y:S01]  /*7680*/  UMOV UR17, UR33 ;  /* 0x0000002100117c82 */ /* 0x000fe20008000000 */
[----:B------:R-:W-:Y:S01]  /*7690*/  UMOV UR18, UR34 ;  /* 0x0000002200127c82 */ /* 0x000fe20008000000 */
[----:B------:R-:W-:Y:S01]  /*76a0*/  UMOV UR20, UR36 ;  /* 0x0000002400147c82 */ /* 0x000fe20008000000 */
[----:B------:R-:W-:Y:S01]  /*76b0*/  UMOV UR9, UR33 ;  /* 0x0000002100097c82 */ /* 0x000fe20008000000 */
[----:B------:R-:W-:Y:S01]  /*76c0*/  UMOV UR11, UR19 ;  /* 0x00000013000b7c82 */ /* 0x000fe20008000000 */
[----:B------:R-:W-:Y:S01]  /*76d0*/  UMOV UR12, UR36 ;  /* 0x00000024000c7c82 */ /* 0x000fe20008000000 */
[----:B------:R0:W-:Y:S01]  /*76e0*/  UTMALDG.3D [UR24], [UR14], desc[UR22] ;  /* 0x000016180e0075b4 */ /* 0x0001e20008011000 */
[----:B------:R-:W-:Y:S01]  /*76f0*/  UMOV UR10, UR26 ;  /* 0x0000001a000a7c82 */ /* 0x000fe20008000000 */
[----:B------:R-:W-:-:S02]  /*7700*/  LOP3.LUT R5, R5, R14, RZ, 0x3c, !PT ;  /* 0x0000000e05057212 */ /* 0x000fc400078e3cff */
[----:B------:R-:W-:Y:S01]  /*7710*/  SEL R7, R7, RZ, P0 ;  /* 0x000000ff07077207 */ /* 0x000fe20000000000 */
[----:B------:R0:W-:Y:S01]  /*7720*/  UTMALDG.3D.MULTICAST [UR16], [UR42], UR7, desc[UR22] ;  /* 0x000016102a0073b4 */ /* 0x0001e20008011807 */
[----:B------:R0:W-:Y:S02]  /*7730*/  UTMALDG.3D.MULTICAST [UR8], [UR42], UR7, desc[UR22] ;  /* 0x000016082a0073b4 */ /* 0x0001e40008011807 */
[----:B0-----:R-:W-:Y:S05]  /*7740*/  @P1 BRA `(.L_x_172) ;  /* 0xfffffffc00141947 */ /* 0x001fea000383ffff */
.L_x_169:
[----:B------:R-:W-:Y:S05]  /*7750*/  BSYNC B1 ;  /* 0x0000000000017941 */ /* 0x000fea0003800000 */
.L_x_168:
[----:B------:R-:W-:Y:S01]  /*7760*/  LOP3.LUT P1, RZ, R10, 0xff, RZ, 0xc0, !PT ;  /* 0x000000ff0aff7812 */ /* 0x000fe2000782c0ff */
[----:B------:R-:W-:Y:S01]  /*7770*/  IMAD.IADD R8, R9, 0x1, R8 ;  /* 0x0000000109087824 */ /* 0x000fe200078e0208 */
[----:B------:R-:W-:Y:S01]  /*7780*/  IADD3 R16, P2, R16, UR38, RZ ;  /* 0x0000002610107c10 */ /* 0x000fe2000ff5e0ff */
[----:B------:R-:W-:Y:S01]  /*7790*/  ULDC.64 UR8, c[0x0][0x650] ;  /* 0x0001940000087ab9 */ /* 0x000fe20000000a00 */
[----:B------:R-:W-:Y:S01]  /*77a0*/  BSSY B1, `(.L_x_173) ;  /* 0x000006d000017945 */ /* 0x000fe20003800000 */
[----:B------:R-:W-:Y:S01]  /*77b0*/  IMAD.MOV.U32 R21, RZ, RZ, -0x1 ;  /* 0xffffffffff157424 */ /* 0x000fe200078e00ff */
[----:B------:R-:W-:Y:S01]  /*77c0*/  SHF.R.U32.HI R4, RZ, 0x2, R8 ;  /* 0x00000002ff047819 */ /* 0x000fe20000011608 */
[----:B------:R-:W-:Y:S01]  /*77d0*/  IMAD.MOV.U32 R20, RZ, RZ, -0x1 ;  /* 0xffffffffff147424 */ /* 0x000fe200078e00ff */
[----:B------:R-:W-:Y:S02]  /*77e0*/  ISETP.GT.U32.AND P0, PT, R8, 0x3, PT ;  /* 0x000000030800780c */ /* 0x000fe40003f04070 */
[----:B------:R-:W-:-:S02]  /*77f0*/  LOP3.LUT R4, R4, 0x1, RZ, 0xc0, !PT ;  /* 0x0000000104047812 */ /* 0x000fc400078ec0ff */
[----:B------:R-:W-:Y:S01]  /*7800*/  ISETP.LT.U32.AND P0, PT, R9, 0x4, P0 ;  /* 0x000000040900780c */ /* 0x000fe20000701070 */
[----:B------:R-:W0:Y:S01]  /*7810*/  @P1 S2R R6, SR_CgaCtaId ;  /* 0x0000000000061919 */ /* 0x000e220000008800 */
[----:B------:R-:W-:Y:S02]  /*7820*/  @P1 MOV R5, 0x400 ;  /* 0x0000040000051802 */ /* 0x000fe40000000f00 */
[----:B------:R-:W-:Y:S02]  /*7830*/  IADD3.X R17, R17, UR41, RZ, P2, !PT ;  /* 0x0000002911117c10 */ /* 0x000fe400097fe4ff */
[----:B------:R-:W-:Y:S02]  /*7840*/  ISETP.GE.U32.AND P2, PT, R16, UR8, PT ;  /* 0x0000000810007c0c */ /* 0x000fe4000bf46070 */
[----:B------:R-:W-:Y:S02]  /*7850*/  LOP3.LUT R8, R8, 0x3, RZ, 0xc0, !PT ;  /* 0x0000000308087812 */ /* 0x000fe400078ec0ff */
[----:B------:R-:W-:-:S02]  /*7860*/  PRMT R10, RZ, 0x7610, R10 ;  /* 0x00007610ff0a7816 */ /* 0x000fc4000000000a */
[----:B0-----:R-:W-:Y:S01]  /*7870*/  @P1 LEA R5, R6, R5, 0x18 ;  /* 0x0000000506051211 */ /* 0x001fe200078ec0ff */
[----:B------:R-:W-:-:S03]  /*7880*/  IMAD.MOV.U32 R6, RZ, RZ, -0x1 ;  /* 0xffffffffff067424 */ /* 0x000fc600078e00ff */
[----:B------:R0:W-:Y:S01]  /*7890*/  @P1 SYNCS.ARRIVE.TRANS64.A1T0 RZ, [R5+URZ+0x58], RZ ;  /* 0x000058ff05ff19a7 */ /* 0x0001e2000810003f */
[----:B------:R-:W-:Y:S02]  /*78a0*/  ISETP.NE.U32.AND P1, PT, R4, 0x1, PT ;  /* 0x000000010400780c */ /* 0x000fe40003f25070 */
[----:B------:R-:W-:Y:S02]  /*78b0*/  SEL R4, RZ, 0x1, !P0 ;  /* 0x00000001ff047807 */ /* 0x000fe40004000000 */
[----:B------:R-:W-:Y:S02]  /*78c0*/  ISETP.GE.U32.AND.EX P0, PT, R17, UR9, PT, P2 ;  /* 0x0000000911007c0c */ /* 0x000fe4000bf06120 */
[----:B------:R-:W-:-:S04]  /*78d0*/  ISETP.GT.U32.AND P1, PT, R9, 0x3, !P1 ;  /* 0x000000030900780c */ /* 0x000fc80004f24070 */
[----:B0-----:R-:W-:-:S04]  /*78e0*/  SEL R5, RZ, 0x1, !P1 ;  /* 0x00000001ff057807 */ /* 0x001fc80004800000 */
[--C-:B------:R-:W-:Y:S02]  /*78f0*/  LOP3.LUT R3, R5, R3, R4.reuse, 0x96, !PT ;  /* 0x0000000305037212 */ /* 0x100fe400078e9604 */
[----:B------:R-:W-:Y:S01]  /*7900*/  PRMT R4, RZ, 0x7610, R4 ;  /* 0x00007610ff047816 */ /* 0x000fe20000000004 */
[----:B------:R-:W-:Y:S06]  /*7910*/  @P0 BRA `(.L_x_174) ;  /* 0x0000000400540947 */ /* 0x000fec0003800000 */
[----:B------:R-:W0:Y:S01]  /*7920*/  S2R R15, SR_CTAID.X ;  /* 0x00000000000f7919 */ /* 0x000e220000002500 */
[----:B------:R-:W-:Y:S01]  /*7930*/  ULDC.64 UR8, c[0x0][0x628] ;  /* 0x00018a0000087ab9 */ /* 0x000fe20000000a00 */
[----:B------:R-:W-:Y:S01]  /*7940*/  ULDC UR10, c[0x0][0x630] ;  /* 0x00018c00000a7ab9 */ /* 0x000fe20000000800 */
[----:B------:R-:W-:Y:S01]  /*7950*/  ISETP.NE.U32.AND P0, PT, RZ, UR8, PT ;  /* 0x00000008ff007c0c */ /* 0x000fe2000bf05070 */
[----:B------:R-:W1:Y:S01]  /*7960*/  S2R R20, SR_CTAID.Y ;  /* 0x0000000000147919 */ /* 0x000e620000002600 */
[----:B------:R-:W-:Y:S01]  /*7970*/  ULDC UR11, c[0x0][0x150] ;  /* 0x00005400000b7ab9 */ /* 0x000fe20000000800 */
[----:B------:R-:W-:Y:S01]  /*7980*/  IMAD.MOV.U32 R4, RZ, RZ, R16 ;  /* 0x000000ffff047224 */ /* 0x000fe200078e0010 */
[----:B------:R-:W-:Y:S01]  /*7990*/  ISETP.NE.AND.EX P0, PT, RZ, UR9, PT, P0 ;  /* 0x00000009ff007c0c */ /* 0x000fe2000bf05300 */
[----:B------:R-:W-:Y:S01]  /*79a0*/  IMAD.MOV.U32 R5, RZ, RZ, R17 ;  /* 0x000000ffff057224 */ /* 0x000fe200078e0011 */
[----:B0-----:R-:W-:-:S11]  /*79b0*/  I2FP.F32.U32 R22, R15 ;  /* 0x0000000f00167245 */ /* 0x001fd60000201000 */
[----:B------:R-:W-:Y:S05]  /*79c0*/  @!P0 BRA `(.L_x_175) ;  /* 0x0000000000288947 */ /* 0x000fea0003800000 */
[----:B------:R-:W-:Y:S02]  /*79d0*/  ULDC UR7, c[0x0][0x634] ;  /* 0x00018d0000077ab9 */ /* 0x000fe40000000800 */
[----:B------:R-:W-:-:S05]  /*79e0*/  IADD3 R5, P0, R16, UR7, RZ ;  /* 0x0000000710057c10 */ /* 0x000fca000ff1e0ff */
[----:B------:R-:W-:-:S04]  /*79f0*/  IMAD.X R21, RZ, RZ, R17, P0 ;  /* 0x000000ffff157224 */ /* 0x000fc800000e0611 */
[----:B------:R-:W-:-:S04]  /*7a00*/  IMAD.WIDE.U32 R6, R21, UR8, RZ ;  /* 0x0000000815067c25 */ /* 0x000fc8000f8e00ff */
[----:B------:R-:W-:-:S04]  /*7a10*/  IMAD.WIDE.U32 R6, P0, R5, UR9, R6 ;  /* 0x0000000905067c25 */ /* 0x000fc8000f800006 */
[----:B------:R-:W-:-:S04]  /*7a20*/  IMAD.WIDE.U32 R4, R5, UR8, RZ ;  /* 0x0000000805047c25 */ /* 0x000fc8000f8e00ff */
[----:B------:R-:W-:Y:S01]  /*7a30*/  IMAD.MOV.U32 R4, RZ, RZ, R7 ;  /* 0x000000ffff047224 */ /* 0x000fe200078e0007 */
[----:B------:R-:W-:Y:S01]  /*7a40*/  IADD3 RZ, P1, R5, R6, RZ ;  /* 0x0000000605ff7210 */ /* 0x000fe20007f3e0ff */
[----:B------:R-:W-:-:S04]  /*7a50*/  IMAD.X R5, RZ, RZ, RZ, P0 ;  /* 0x000000ffff057224 */ /* 0x000fc800000e06ff */
[----:B------:R-:W-:-:S08]  /*7a60*/  IMAD.WIDE.U32.X R4, R21, UR9, R4, P1 ;  /* 0x0000000915047c25 */ /* 0x000fd000088e0404 */
.L_x_175:
[--C-:B------:R-:W-:Y:S01]  /*7a70*/  SHF.R.U64 R14, R4, UR10, R5.reuse ;  /* 0x0000000a040e7c19 */ /* 0x100fe20008001205 */
[----:B------:R-:W-:Y:S01]  /*7a80*/  FMUL R22, R22, UR11 ;  /* 0x0000000b16167c20 */ /* 0x000fe20008400000 */
[----:B------:R-:W-:Y:S01]  /*7a90*/  SHF.R.U32.HI R4, RZ, UR10, R5 ;  /* 0x0000000aff047c19 */ /* 0x000fe20008011605 */
[----:B------:R-:W0:Y:S01]  /*7aa0*/  LDC R6, c[0x0][0x144] ;  /* 0x00005100ff067b82 */ /* 0x000e220000000800 */
[----:B------:R-:W-:Y:S01]  /*7ab0*/  IADD3 R5, P0, RZ, -R14, RZ ;  /* 0x8000000eff057210 */ /* 0x000fe20007f1e0ff */
[----:B------:R-:W-:Y:S01]  /*7ac0*/  ULDC UR7, c[0x0][0x154] ;  /* 0x0000550000077ab9 */ /* 0x000fe20000000800 */
[----:B-1----:R-:W-:Y:S01]  /*7ad0*/  I2FP.F32.U32 R7, R20 ;  /* 0x0000001400077245 */ /* 0x002fe20000201000 */
[----:B------:R-:W1:Y:S01]  /*7ae0*/  F2I.U32.TRUNC.NTZ R22, R22 ;  /* 0x0000001600167305 */ /* 0x000e62000020f000 */
[----:B------:R-:W-:Y:S01]  /*7af0*/  ULDC.64 UR8, c[0x0][0x620] ;  /* 0x0001880000087ab9 */ /* 0x000fe20000000a00 */
[----:B------:R-:W-:Y:S01]  /*7b00*/  IMAD.X R4, RZ, RZ, ~R4, P0 ;  /* 0x000000ffff047224 */ /* 0x000fe200000e0e04 */
[----:B------:R-:W-:Y:S01]  /*7b10*/  ISETP.NE.AND P2, PT, R2, 0x1, PT ;  /* 0x000000010200780c */ /* 0x000fe20003f45270 */
[----:B------:R-:W-:Y:S01]  /*7b20*/  FMUL R23, R7, UR7 ;  /* 0x0000000707177c20 */ /* 0x000fe20008400000 */
[----:B------:R-:W2:Y:S01]  /*7b30*/  LDC R25, c[0x0][0x148] ;  /* 0x00005200ff197b82 */ /* 0x000ea20000000800 */
[----:B------:R-:W-:Y:S01]  /*7b40*/  IMAD R4, R4, UR8, RZ ;  /* 0x0000000804047c24 */ /* 0x000fe2000f8e02ff */
[----:B------:R-:W-:-:S03]  /*7b50*/  ULDC UR7, c[0x0][0x618] ;  /* 0x0001860000077ab9 */ /* 0x000fc60000000800 */
[----:B------:R-:W3:Y:S01]  /*7b60*/  F2I.U32.TRUNC.NTZ R23, R23 ;  /* 0x0000001700177305 */ /* 0x000ee2000020f000 */
[C---:B------:R-:W-:Y:S02]  /*7b70*/  IMAD R7, R5.reuse, UR9, R4 ;  /* 0x0000000905077c24 */ /* 0x040fe4000f8e0204 */
[----:B------:R-:W-:Y:S01]  /*7b80*/  IMAD.WIDE.U32 R4, R5, UR8, R16 ;  /* 0x0000000805047c25 */ /* 0x000fe2000f8e0010 */
[----:B------:R-:W-:Y:S02]  /*7b90*/  ULDC.64 UR8, c[0x0][0x640] ;  /* 0x0001900000087ab9 */ /* 0x000fe40000000a00 */
[----:B------:R-:W-:Y:S01]  /*7ba0*/  ISETP.NE.U32.AND P0, PT, RZ, UR8, PT ;  /* 0x00000008ff007c0c */ /* 0x000fe2000bf05070 */
[----:B------:R-:W-:Y:S02]  /*7bb0*/  IMAD.IADD R5, R5, 0x1, R7 ;  /* 0x0000000105057824 */ /* 0x000fe400078e0207 */
[----:B-1----:R-:W-:Y:S01]  /*7bc0*/  IMAD.MOV R22, RZ, RZ, -R22 ;  /* 0x000000ffff167224 */ /* 0x002fe200078e0a16 */
[----:B------:R-:W-:-:S02]  /*7bd0*/  ISETP.NE.AND.EX P0, PT, RZ, UR9, PT, P0 ;  /* 0x00000009ff007c0c */ /* 0x000fc4000bf05300 */
[----:B------:R-:W-:Y:S01]  /*7be0*/  SHF.R.U64 R21, R4, UR7, R5 ;  /* 0x0000000704157c19 */ /* 0x000fe20008001205 */
[----:B0-----:R-:W-:Y:S01]  /*7bf0*/  IMAD R15, R6, R22, R15 ;  /* 0x00000016060f7224 */ /* 0x001fe200078e020f */
[----:B------:R-:W-:Y:S01]  /*7c00*/  SHF.R.U32.HI R4, RZ, UR7, R5 ;  /* 0x00000007ff047c19 */ /* 0x000fe20008011605 */
[----:B------:R-:W-:Y:S01]  /*7c10*/  ULDC UR7, c[0x0][0x608] ;  /* 0x0001820000077ab9 */ /* 0x000fe20000000800 */
[----:B---3--:R-:W-:Y:S02]  /*7c20*/  IMAD.MOV R6, RZ, RZ, -R23 ;  /* 0x000000ffff067224 */ /* 0x008fe400078e0a17 */
[--C-:B------:R-:W-:Y:S02]  /*7c30*/  SHF.R.U64 R22, R21, UR7, R4.reuse ;  /* 0x0000000715167c19 */ /* 0x100fe40008001204 */
[----:B------:R-:W-:Y:S01]  /*7c40*/  SHF.R.U32.HI R5, RZ, UR7, R4 ;  /* 0x00000007ff057c19 */ /* 0x000fe20008011604 */
[----:B------:R-:W-:Y:S01]  /*7c50*/  ULDC UR7, c[0x0][0x658] ;  /* 0x0001960000077ab9 */ /* 0x000fe20000000800 */
[----:B--2---:R-:W-:-:S02]  /*7c60*/  @P2 IMAD R15, R25, R6, R20 ;  /* 0x00000006190f2224 */ /* 0x004fc400078e0214 */
[--C-:B------:R-:W-:Y:S02]  /*7c70*/  SHF.R.U64 R20, R22, UR7, R5.reuse ;  /* 0x0000000716147c19 */ /* 0x100fe40008001205 */
[----:B------:R-:W-:-:S03]  /*7c80*/  SHF.R.U32.HI R23, RZ, UR7, R5 ;  /* 0x00000007ff177c19 */ /* 0x000fc60008011605 */
[----:B------:R-:W-:Y:S02]  /*7c90*/  IMAD.MOV.U32 R6, RZ, RZ, R20 ;  /* 0x000000ffff067224 */ /* 0x000fe400078e0014 */
[----:B------:R-:W-:Y:S01]  /*7ca0*/  IMAD.MOV.U32 R5, RZ, RZ, R23 ;  /* 0x000000ffff057224 */ /* 0x000fe200078e0017 */
[----:B------:R-:W-:Y:S06]  /*7cb0*/  @!P0 BRA `(.L_x_176) ;  /* 0x00000000002c8947 */ /* 0x000fec0003800000 */
        /* <DEDUP_REMOVED lines=9> */
[----:B------:R-:W-:-:S04]  /*7d50*/  IMAD.WIDE.U32.X R4, R23, UR9, R4, P1 ;  /* 0x0000000917047c25 */ /* 0x000fc800088e0404 */
[----:B------:R-:W-:-:S07]  /*7d60*/  IMAD.MOV.U32 R6, RZ, RZ, R4 ;  /* 0x000000ffff067224 */ /* 0x000fce00078e0004 */
.L_x_176:
[----:B------:R-:W-:Y:S01]  /*7d70*/  ULDC UR7, c[0x0][0x648] ;  /* 0x0001920000077ab9 */ /* 0x000fe20000000800 */
[----:B------:R-:W-:Y:S01]  /*7d80*/  LOP3.LUT R4, R22, UR6, RZ, 0xc0, !PT ;  /* 0x0000000616047c12 */ /* 0x000fe2000f8ec0ff */
[----:B------:R-:W-:Y:S01]  /*7d90*/  ULDC UR8, c[0x0][0x610] ;  /* 0x0001840000087ab9 */ /* 0x000fe20000000800 */
[----:B------:R-:W-:Y:S01]  /*7da0*/  SHF.R.U64 R5, R6, UR7, R5 ;  /* 0x0000000706057c19 */ /* 0x000fe20008001205 */
[----:B------:R-:W-:Y:S01]  /*7db0*/  ULDC UR7, c[0x0][0x638] ;  /* 0x00018e0000077ab9 */ /* 0x000fe20000000800 */
[----:B------:R-:W-:-:S03]  /*7dc0*/  LOP3.LUT R21, R21, UR4, RZ, 0xc0, !PT ;  /* 0x0000000415157c12 */ /* 0x000fc6000f8ec0ff */
[----:B------:R-:W-:Y:S02]  /*7dd0*/  IMAD.MOV R7, RZ, RZ, -R5 ;  /* 0x000000ffff077224 */ /* 0x000fe400078e0a05 */
[----:B------:R-:W-:Y:S02]  /*7de0*/  IMAD R4, R5, UR5, R4 ;  /* 0x0000000505047c24 */ /* 0x000fe4000f8e0204 */
[----:B------:R-:W-:Y:S01]  /*7df0*/  IMAD R20, R7, UR7, R20 ;  /* 0x0000000707147c24 */ /* 0x000fe2000f8e0214 */
[----:B------:R-:W-:Y:S01]  /*7e00*/  ULDC UR7, c[0x0][0x600] ;  /* 0x0001800000077ab9 */ /* 0x000fe20000000800 */
[----:B------:R-:W-:Y:S02]  /*7e10*/  IMAD R15, R4, UR8, R15 ;  /* 0x00000008040f7c24 */ /* 0x000fe4000f8e020f */
[----:B------:R-:W-:Y:S02]  /*7e20*/  IMAD R6, R20, UR7, R21 ;  /* 0x0000000714067c24 */ /* 0x000fe4000f8e0215 */
[----:B------:R-:W-:-:S03]  /*7e30*/  IMAD.MOV.U32 R4, RZ, RZ, 0x1 ;  /* 0x00000001ff047424 */ /* 0x000fc600078e00ff */
[----:B------:R-:W-:Y:S02]  /*7e40*/  SEL R20, R6, R15, !P2 ;  /* 0x0000000f06147207 */ /* 0x000fe40005000000 */
[----:B------:R-:W-:Y:S01]  /*7e50*/  SEL R21, R15, R6, !P2 ;  /* 0x000000060f157207 */ /* 0x000fe20005000000 */
[----:B------:R-:W-:-:S07]  /*7e60*/  IMAD.MOV.U32 R6, RZ, RZ, R14 ;  /* 0x000000ffff067224 */ /* 0x000fce00078e000e */
.L_x_174:
[----:B------:R-:W-:Y:S05]  /*7e70*/  BSYNC B1 ;  /* 0x0000000000017941 */ /* 0x000fea0003800000 */
.L_x_173:
[----:B------:R-:W-:-:S13]  /*7e80*/  LOP3.LUT P0, RZ, R4, 0xff, RZ, 0xc0, !PT ;  /* 0x000000ff04ff7812 */ /* 0x000fda000780c0ff */
[----:B------:R-:W-:Y:S05]  /*7e90*/  @P0 BRA `(.L_x_177) ;  /* 0xfffffff4000c0947 */ /* 0x000fea000383ffff */
[----:B------:R-:W-:Y:S05]  /*7ea0*/  BSYNC B0 ;  /* 0x0000000000007941 */ /* 0x000fea0003800000 */
.L_x_166:
[----:B------:R-:W-:-:S03]  /*7eb0*/  UMOV UR7, 0xffffffff ;  /* 0xffffffff00077882 */ /* 0x000fc60000000000 */
[----:B------:R-:W-:Y:S05]  /*7ec0*/  BRA.DIV UR7, `(.L_x_178) ;  /* 0x0000000607147947 */ /* 0x000fea000b800000 */
[----:B------:R-:W-:-:S13]  /*7ed0*/  ELECT P6, URZ, PT ;  /* 0x00000000003f782f */ /* 0x000fda00038c0000 */
.L_x_192:
[----:B------:R-:W-:Y:S04]  /*7ee0*/  BSSY B0, `(.L_x_179) ;  /* 0x000002b000007945 */ /* 0x000fe80003800000 */
[----:B------:R-:W-:Y:S05]  /*7ef0*/  @!P6 BRA `(.L_x_180) ;  /* 0x0000000000a4e947 */ /* 0x000fea0003800000 */
[----:B------:R-:W-:-:S04]  /*7f00*/  LOP3.LUT R18, R18, 0x2, RZ, 0xfc, !PT ;  /* 0x0000000212127812 */ /* 0x000fc800078efcff */
[----:B------:R-:W-:-:S13]  /*7f10*/  ISETP.NE.AND P0, PT, R18, 0x3, PT ;  /* 0x000000031200780c */ /* 0x000fda0003f05270 */
[----:B------:R-:W-:Y:S05]  /*7f20*/  @!P0 BRA `(.L_x_181) ;  /* 0x0000000000048947 */ /* 0x000fea0003800000 */
[----:B------:R-:W-:Y:S01]  /*7f30*/  BPT.TRAP 0x1 ;  /* 0x000000040000795c */ /* 0x000fe20000300000 */
.L_x_181:
[----:B------:R-:W0:Y:S01]  /*7f40*/  S2R R5, SR_CgaCtaId ;  /* 0x0000000000057919 */ /* 0x000e220000008800 */
[----:B------:R-:W-:Y:S02]  /*7f50*/  MOV R0, 0x400 ;  /* 0x0000040000007802 */ /* 0x000fe40000000f00 */
[----:B------:R-:W-:Y:S02]  /*7f60*/  SHF.L.U32 R2, R3, 0x1f, RZ ;  /* 0x0000001f03027819 */ /* 0x000fe400000006ff */
[----:B0-----:R-:W-:-:S05]  /*7f70*/  LEA R5, R5, R0, 0x18 ;  /* 0x0000000005057211 */ /* 0x001fca00078ec0ff */
[----:B------:R-:W-:-:S04]  /*7f80*/  VIADD R5, R5, 0x20 ;  /* 0x0000002005057836 */ /* 0x000fc80000000000 */
[C---:B------:R-:W-:Y:S02]  /*7f90*/  IMAD R7, R8.reuse, 0x8, R5 ;  /* 0x0000000808077824 */ /* 0x040fe400078e0205 */
[----:B------:R-:W-:Y:S02]  /*7fa0*/  VIADD R8, R8, 0x1 ;  /* 0x0000000108087836 */ /* 0x000fe40000000000 */
[----:B------:R-:W0:Y:S03]  /*7fb0*/  SYNCS.PHASECHK.TRANS64.TRYWAIT P0, [R7+URZ], R2 ;  /* 0x00000002070075a7 */ /* 0x000e26000800017f */
[----:B------:R-:W-:-:S04]  /*7fc0*/  ISETP.NE.AND P1, PT, R8, 0x4, PT ;  /* 0x000000040800780c */ /* 0x000fc80003f25270 */
[----:B------:R-:W-:Y:S02]  /*7fd0*/  SEL R0, RZ, 0x1, P1 ;  /* 0x00000001ff007807 */ /* 0x000fe40000800000 */
[----:B------:R-:W-:Y:S02]  /*7fe0*/  SEL R8, R8, RZ, P1 ;  /* 0x000000ff08087207 */ /* 0x000fe40000800000 */
[----:B------:R-:W-:-:S03]  /*7ff0*/  LOP3.LUT R9, R3, R0, RZ, 0x3c, !PT ;  /* 0x0000000003097212 */ /* 0x000fc600078e3cff */
[----:B------:R-:W-:Y:S01]  /*8000*/  IMAD R6, R8, 0x8, R5 ;  /* 0x0000000808067824 */ /* 0x000fe200078e0205 */
[----:B------:R-:W-:Y:S01]  /*8010*/  SHF.L.U32 R3, R9, 0x1f, RZ ;  /* 0x0000001f09037819 */ /* 0x000fe200000006ff */
[----:B0-----:R-:W-:Y:S06]  /*8020*/  @!P0 BRA `(.L_x_182) ;  /* 0x0000000000dc8947 */ /* 0x001fec0003800000 */
.L_x_193:
[----:B------:R-:W1:Y:S01]  /*8030*/  SYNCS.PHASECHK.TRANS64.TRYWAIT P0, [R6+URZ], R3 ;  /* 0x00000003060075a7 */ /* 0x000e62000800017f */
[----:B------:R-:W-:-:S05]  /*8040*/  VIADD R0, R8, 0x1 ;  /* 0x0000000108007836 */ /* 0x000fca0000000000 */
[----:B------:R-:W-:-:S04]  /*8050*/  ISETP.NE.AND P1, PT, R0, 0x4, PT ;  /* 0x000000040000780c */ /* 0x000fc80003f25270 */
[----:B0-----:R-:W-:Y:S02]  /*8060*/  SEL R2, RZ, 0x1, P1 ;  /* 0x00000001ff027807 */ /* 0x001fe40000800000 */
[----:B------:R-:W-:Y:S02]  /*8070*/  SEL R0, R0, RZ, P1 ;  /* 0x000000ff00007207 */ /* 0x000fe40000800000 */
[----:B------:R-:W-:-:S03]  /*8080*/  LOP3.LUT R9, R9, R2, RZ, 0x3c, !PT ;  /* 0x0000000209097212 */ /* 0x000fc600078e3cff */
[----:B------:R-:W-:Y:S01]  /*8090*/  IMAD R7, R0, 0x8, R5 ;  /* 0x0000000800077824 */ /* 0x000fe200078e0205 */
[----:B------:R-:W-:Y:S01]  /*80a0*/  SHF.L.U32 R4, R9, 0x1f, RZ ;  /* 0x0000001f09047819 */ /* 0x000fe200000006ff */
[----:B-1----:R-:W-:Y:S06]  /*80b0*/  @!P0 BRA `(.L_x_183) ;  /* 0x0000000000cc8947 */ /* 0x002fec0003800000 */
.L_x_194:
[----:B------:R-:W1:Y:S01]  /*80c0*/  SYNCS.PHASECHK.TRANS64.TRYWAIT P0, [R7+URZ], R4 ;  /* 0x00000004070075a7 */ /* 0x000e62000800017f */
[----:B------:R-:W-:-:S05]  /*80d0*/  VIADD R0, R0, 0x1 ;  /* 0x0000000100007836 */ /* 0x000fca0000000000 */
[----:B------:R-:W-:-:S04]  /*80e0*/  ISETP.NE.AND P1, PT, R0, 0x4, PT ;  /* 0x000000040000780c */ /* 0x000fc80003f25270 */
[----:B------:R-:W-:Y:S02]  /*80f0*/  SEL R2, RZ, 0x1, P1 ;  /* 0x00000001ff027807 */ /* 0x000fe40000800000 */
[----:B------:R-:W-:Y:S02]  /*8100*/  SEL R0, R0, RZ, P1 ;  /* 0x000000ff00007207 */ /* 0x000fe40000800000 */
[----:B------:R-:W-:Y:S01]  /*8110*/  LOP3.LUT R2, R9, R2, RZ, 0x3c, !PT ;  /* 0x0000000209027212 */ /* 0x000fe200078e3cff */
[----:B-1----:R-:W-:Y:S06]  /*8120*/  @!P0 BRA `(.L_x_184) ;  /* 0x0000000000c48947 */ /* 0x002fec0003800000 */
.L_x_195:
[----:B------:R-:W-:Y:S01]  /*8130*/  IMAD R5, R0, 0x8, R5 ;  /* 0x0000000800057824 */ /* 0x000fe200078e0205 */
[----:B------:R-:W-:-:S07]  /*8140*/  SHF.L.U32 R0, R2, 0x1f, RZ ;  /* 0x0000001f02007819 */ /* 0x000fce00000006ff */
.L_x_185:
[----:B--2---:R2:W3:Y:S02]  /*8150*/  SYNCS.PHASECHK.TRANS64.TRYWAIT P0, [R5+URZ], R0 ;  /* 0x00000000050075a7 */ /* 0x0044e4000800017f */
[----:B---3--:R-:W-:Y:S05]  /*8160*/  @!P0 NANOSLEEP.SYNCS 0x989680 ;  /* 0x009896800000895d */ /* 0x008fea0003900000 */
[----:B------:R-:W3:Y:S02]  /*8170*/  @!P0 SYNCS.PHASECHK.TRANS64 P0, [R5+URZ], R0 ;  /* 0x00000000050085a7 */ /* 0x000ee4000800007f */
[----:B---3--:R-:W-:Y:S05]  /*8180*/  @!P0 BRA `(.L_x_185) ;  /* 0xfffffffc00f08947 */ /* 0x008fea000383ffff */
.L_x_180:
[----:B------:R-:W-:Y:S05]  /*8190*/  BSYNC B0 ;  /* 0x0000000000007941 */ /* 0x000fea0003800000 */
.L_x_179:
[----:B------:R-:W-:Y:S05]  /*81a0*/  EXIT ;  /* 0x000000000000794d */ /* 0x000fea0003800000 */
.L_x_21:
[----:B-1----:R1:W2:Y:S02]  /*81b0*/  SYNCS.PHASECHK.TRANS64.TRYWAIT P1, [R3+URZ], R0 ;  /* 0x00000000030075a7 */ /* 0x0022a4000802017f */
[----:B--2---:R-:W-:Y:S05]  /*81c0*/  @!P1 NANOSLEEP.SYNCS 0x989680 ;  /* 0x009896800000995d */ /* 0x004fea0003900000 */
[----:B------:R-:W2:Y:S02]  /*81d0*/  @!P1 SYNCS.PHASECHK.TRANS64 P1, [R3+URZ], R0 ;  /* 0x00000000030095a7 */ /* 0x000ea4000802007f */
[----:B--2---:R-:W-:Y:S05]  /*81e0*/  @!P1 BRA `(.L_x_21) ;  /* 0xfffffffc00f09947 */ /* 0x004fea000383ffff */
[----:B------:R-:W-:Y:S05]  /*81f0*/  BRA `(.L_x_20) ;  /* 0xffffff94006c7947 */ /* 0x000fea000383ffff */
.L_x_26:
[----:B-1----:R1:W2:Y:S02]  /*8200*/  SYNCS.PHASECHK.TRANS64.TRYWAIT P1, [R5+URZ], R4 ;  /* 0x00000004050075a7 */ /* 0x0022a4000802017f */
[----:B--2---:R-:W-:Y:S05]  /*8210*/  @!P1 NANOSLEEP.SYNCS 0x989680 ;  /* 0x009896800000995d */ /* 0x004fea0003900000 */
[----:B------:R-:W2:Y:S02]  /*8220*/  @!P1 SYNCS.PHASECHK.TRANS64 P1, [R5+URZ], R4 ;  /* 0x00000004050095a7 */ /* 0x000ea4000802007f */
[----:B--2---:R-:W-:Y:S05]  /*8230*/  @!P1 BRA `(.L_x_26) ;  /* 0xfffffffc00f09947 */ /* 0x004fea000383ffff */
[----:B------:R-:W-:Y:S05]  /*8240*/  BRA `(.L_x_25) ;  /* 0xffffff9800b87947 */ /* 0x000fea000383ffff */
.L_x_167:
[----:B------:R-:W-:Y:S01]  /*8250*/  BSSY B1, `(.L_x_186) ;  /* 0x0000006000017945 */ /* 0x000fe20003800000 */
[----:B------:R-:W-:-:S07]  /*8260*/  IMAD.MOV.U32 R15, RZ, RZ, -0x1 ;  /* 0xffffffffff0f7424 */ /* 0x000fce00078e00ff */
[----:B------:R-:W-:Y:S05]  /*8270*/  WARPSYNC.COLLECTIVE R15, `(.L_x_187) ;  /* 0x000000000f0c7348 */ /* 0x000fea0003c00000 */
[----:B------:R-:W-:Y:S02]  /*8280*/  ELECT P6, UR62, PT ;  /* 0x00000000003e782f */ /* 0x000fe400038c0000 */
[----:B------:R-:W-:Y:S01]  /*8290*/  MOV R14, UR62 ;  /* 0x0000003e000e7c02 */ /* 0x000fe20008000f00 */
[----:B------:R-:W-:Y:S10]  /*82a0*/  ENDCOLLECTIVE ;  /* 0x000000000000791b */ /* 0x000ff40003800000 */
.L_x_187:
[----:B------:R-:W-:Y:S05]  /*82b0*/  BSYNC B1 ;  /* 0x0000000000017941 */ /* 0x000fea0003800000 */
.L_x_186:
[----:B------:R-:W-:Y:S05]  /*82c0*/  BRA `(.L_x_188) ;  /* 0xfffffff0000c7947 */ /* 0x000fea000383ffff */
.L_x_170:
[----:B-1----:R1:W2:Y:S02]  /*82d0*/  SYNCS.PHASECHK.TRANS64.TRYWAIT P0, [R23+URZ+0x20], R14 ;  /* 0x0000200e170075a7 */ /* 0x0022a4000800017f */
[----:B--2---:R-:W-:Y:S05]  /*82e0*/  @!P0 NANOSLEEP.SYNCS 0x989680 ;  /* 0x009896800000895d */ /* 0x004fea0003900000 */
[----:B------:R-:W2:Y:S02]  /*82f0*/  @!P0 SYNCS.PHASECHK.TRANS64 P0, [R23+URZ+0x20], R14 ;  /* 0x0000200e170085a7 */ /* 0x000ea4000800007f */
[----:B--2---:R-:W-:Y:S05]  /*8300*/  @!P0 BRA `(.L_x_170) ;  /* 0xfffffffc00f08947 */ /* 0x004fea000383ffff */
[----:B------:R-:W-:Y:S05]  /*8310*/  BRA `(.L_x_189) ;  /* 0xfffffff000447947 */ /* 0x000fea000383ffff */
.L_x_178:
[----:B------:R-:W-:Y:S01]  /*8320*/  BSSY B0, `(.L_x_190) ;  /* 0x0000006000007945 */ /* 0x000fe20003800000 */
[----:B------:R-:W-:-:S07]  /*8330*/  IMAD.MOV.U32 R15, RZ, RZ, -0x1 ;  /* 0xffffffffff0f7424 */ /* 0x000fce00078e00ff */
[----:B------:R-:W-:Y:S05]  /*8340*/  WARPSYNC.COLLECTIVE R15, `(.L_x_191) ;  /* 0x000000000f0c7348 */ /* 0x000fea0003c00000 */
[----:B------:R-:W-:Y:S02]  /*8350*/  ELECT P6, UR62, PT ;  /* 0x00000000003e782f */ /* 0x000fe400038c0000 */
[----:B------:R-:W-:Y:S01]  /*8360*/  MOV R14, UR62 ;  /* 0x0000003e000e7c02 */ /* 0x000fe20008000f00 */
[----:B------:R-:W-:Y:S10]  /*8370*/  ENDCOLLECTIVE ;  /* 0x000000000000791b */ /* 0x000ff40003800000 */
.L_x_191:
[----:B------:R-:W-:Y:S05]  /*8380*/  BSYNC B0 ;  /* 0x0000000000007941 */ /* 0x000fea0003800000 */
.L_x_190:
[----:B------:R-:W-:Y:S05]  /*8390*/  BRA `(.L_x_192) ;  /* 0xfffffff800d07947 */ /* 0x000fea000383ffff */
.L_x_182:
[----:B0-----:R0:W1:Y:S02]  /*83a0*/  SYNCS.PHASECHK.TRANS64.TRYWAIT P0, [R7+URZ], R2 ;  /* 0x00000002070075a7 */ /* 0x001064000800017f */
[----:B-1----:R-:W-:Y:S05]  /*83b0*/  @!P0 NANOSLEEP.SYNCS 0x989680 ;  /* 0x009896800000895d */ /* 0x002fea0003900000 */
[----:B------:R-:W1:Y:S02]  /*83c0*/  @!P0 SYNCS.PHASECHK.TRANS64 P0, [R7+URZ], R2 ;  /* 0x00000002070085a7 */ /* 0x000e64000800007f */
[----:B-1----:R-:W-:Y:S05]  /*83d0*/  @!P0 BRA `(.L_x_182) ;  /* 0xfffffffc00f08947 */ /* 0x002fea000383ffff */
[----:B------:R-:W-:Y:S05]  /*83e0*/  BRA `(.L_x_193) ;  /* 0xfffffffc00107947 */ /* 0x000fea000383ffff */
.L_x_183:
[----:B0-----:R0:W1:Y:S02]  /*83f0*/  SYNCS.PHASECHK.TRANS64.TRYWAIT P0, [R6+URZ], R3 ;  /* 0x00000003060075a7 */ /* 0x001064000800017f */
[----:B-1----:R-:W-:Y:S05]  /*8400*/  @!P0 NANOSLEEP.SYNCS 0x989680 ;  /* 0x009896800000895d */ /* 0x002fea0003900000 */
[----:B------:R-:W1:Y:S02]  /*8410*/  @!P0 SYNCS.PHASECHK.TRANS64 P0, [R6+URZ], R3 ;  /* 0x00000003060085a7 */ /* 0x000e64000800007f */
[----:B-1----:R-:W-:Y:S05]  /*8420*/  @!P0 BRA `(.L_x_183) ;  /* 0xfffffffc00f08947 */ /* 0x002fea000383ffff */
[----:B------:R-:W-:Y:S05]  /*8430*/  BRA `(.L_x_194) ;  /* 0xfffffffc00207947 */ /* 0x000fea000383ffff */
.L_x_184:
[----:B-1----:R1:W2:Y:S02]  /*8440*/  SYNCS.PHASECHK.TRANS64.TRYWAIT P0, [R7+URZ], R4 ;  /* 0x00000004070075a7 */ /* 0x0022a4000800017f */
[----:B--2---:R-:W-:Y:S05]  /*8450*/  @!P0 NANOSLEEP.SYNCS 0x989680 ;  /* 0x009896800000895d */ /* 0x004fea0003900000 */
[----:B------:R-:W2:Y:S02]  /*8460*/  @!P0 SYNCS.PHASECHK.TRANS64 P0, [R7+URZ], R4 ;  /* 0x00000004070085a7 */ /* 0x000ea4000800007f */
[----:B--2---:R-:W-:Y:S05]  /*8470*/  @!P0 BRA `(.L_x_184) ;  /* 0xfffffffc00f08947 */ /* 0x004fea000383ffff */
[----:B------:R-:W-:Y:S05]  /*8480*/  BRA `(.L_x_195) ;  /* 0xfffffffc00287947 */ /* 0x000fea000383ffff */
.L_x_196:
[----:B------:R-:W-:-:S00]  /*8490*/  BRA `(.L_x_196) ;  /* 0xfffffffc00fc7947 */ /* 0x000fc0000383ffff */
[----:B------:R-:W-:-:S00]  /*84a0*/  NOP ;  /* 0x0000000000007918 */ /* 0x000fc00000000000 */
        /* <DEDUP_REMOVED lines=13> */
.L_x_197:


//--------------------- .nv.global.init           --------------------------
	.section	.nv.global.init,"aw",@progbits
.nv.global.init:
	.type		$str$22,@object
	.size		$str$22,($str$23 - $str$22)
$str$22:
        /*0000*/ 	.byte	0x6b, 0x5f, 0x74, 0x69, 0x6c, 0x65, 0x5f, 0x63, 0x6f, 0x75, 0x6e, 0x74, 0x20, 0x3e, 0x3d, 0x20
        /*0010*/ 	.byte	0x31, 0x00
	.type		$str$23,@object
	.size		$str$23,(__unnamed_1 - $str$23)
$str$23:
        /*0012*/ 	.byte	0x2f, 0x74, 0x6d, 0x70, 0x2f, 0x63, 0x75, 0x74, 0x6c, 0x61, 0x73, 0x73, 0x5f, 0x73, 0x77, 0x65
        /*0022*/ 	.byte	0x65, 0x70, 0x5f, 0x73, 0x72, 0x63, 0x2f, 0x69, 0x6e, 0x63, 0x6c, 0x75, 0x64, 0x65, 0x2f, 0x63
        /*0032*/ 	.byte	0x75, 0x74, 0x6c, 0x61, 0x73, 0x73, 0x2f, 0x67, 0x65, 0x6d, 0x6d, 0x2f, 0x63, 0x6f, 0x6c, 0x6c
        /*0042*/ 	.byte	0x65, 0x63, 0x74, 0x69, 0x76, 0x65, 0x2f, 0x73, 0x6d, 0x39, 0x30, 0x5f, 0x6d, 0x6d, 0x61, 0x5f
        /*0052*/ 	.byte	0x74, 0x6d, 0x61, 0x5f, 0x67, 0x6d, 0x6d, 0x61, 0x5f, 0x73, 0x73, 0x5f, 0x77, 0x61, 0x72, 0x70
        /*0062*/ 	.byte	0x73, 0x70, 0x65, 0x63, 0x69, 0x61, 0x6c, 0x69, 0x7a, 0x65, 0x64, 0x2e, 0x68, 0x70, 0x70, 0x00
	.type		__unnamed_1,@object
	.size		__unnamed_1,(.L_0 - __unnamed_1)
__unnamed_1:
        /*0072*/ 	.byte	0x76, 0x6f, 0x69, 0x64, 0x20, 0x63, 0x75, 0x74, 0x6c, 0x61, 0x73, 0x73, 0x3a, 0x3a, 0x67, 0x65
        /* <DEDUP_REMOVED lines=180> */
        /*0bc2*/ 	.byte	0x74, 0x69, 0x74, 0x79, 0x5d, 0x00
.L_0:


//--------------------- .nv.shared._ZN7cutlass13device_kernelINS_4gemm6kernel13GemmUniversalIN4cute5tupleIJiiiiEEENS1_10collective13CollectiveMmaINS1_34MainloopSm90TmaGmmaWarpSpecializedILi4ENS5_IJNS4_1CILi2EEENSA_ILi1EEESC_EEENS1_35KernelTmaWarpSpecializedCooperativeEEENS5_IJNSA_ILi128EEESG_SG_EEENS_6half_tENS5_IJlSC_lEEESI_SJ_NS4_8TiledMMAINS4_8MMA_AtomIJNS4_4SM904GMMA26MMA_64x128x16_F32F16F16_SSILNSN_5MajorE0ELSP_0ELNSN_7ScaleInE1ELSQ_1EEEEEENS4_6LayoutISD_NS5_IJSC_NSA_ILi0EEESU_EEEEENS5_IJNS4_10UnderscoreESX_SX_EEEEENS4_13SM90_TMA_LOADENS4_14ComposedLayoutINS4_7SwizzleILi3ELi4ELi3EEENS4_18smem_ptr_flag_bitsILi16EEENST_INS5_IJNSA_ILi8EEENSA_ILi64EEEEEENS5_IJS17_SC_EEEEEEEvNS4_8identityENS4_23SM90_TMA_LOAD_MULTICASTES1B_vS1C_EENS_8epilogue10collective6detail29Sm90TmaWarpSpecializedAdapterINS1G_15DefaultEpilogueISI_SJ_SJ_NS1F_6thread17LinearCombinationISI_Li1EffLNS1K_9ScaleType4KindE0ELNS_15FloatRoundStyleE2ESI_EENS1_15EpilogueDefaultEEEEEvvEEEEvNT_6ParamsE --------------------------
	.section	.nv.shared._ZN7cutlass13device_kernelINS_4gemm6kernel13GemmUniversalIN4cute5tupleIJiiiiEEENS1_10collective13CollectiveMmaINS1_34MainloopSm90TmaGmmaWarpSpecializedILi4ENS5_IJNS4_1CILi2EEENSA_ILi1EEESC_EEENS1_35KernelTmaWarpSpecializedCooperativeEEENS5_IJNSA_ILi128EEESG_SG_EEENS_6half_tENS5_IJlSC_lEEESI_SJ_NS4_8TiledMMAINS4_8MMA_AtomIJNS4_4SM904GMMA26MMA_64x128x16_F32F16F16_SSILNSN_5MajorE0ELSP_0ELNSN_7ScaleInE1ELSQ_1EEEEEENS4_6LayoutISD_NS5_IJSC_NSA_ILi0EEESU_EEEEENS5_IJNS4_10UnderscoreESX_SX_EEEEENS4_13SM90_TMA_LOADENS4_14ComposedLayoutINS4_7SwizzleILi3ELi4ELi3EEENS4_18smem_ptr_flag_bitsILi16EEENST_INS5_IJNSA_ILi8EEENSA_ILi64EEEEEENS5_IJS17_SC_EEEEEEEvNS4_8identityENS4_23SM90_TMA_LOAD_MULTICASTES1B_vS1C_EENS_8epilogue10collective6detail29Sm90TmaWarpSpecializedAdapterINS1G_15DefaultEpilogueISI_SJ_SJ_NS1F_6thread17LinearCombinationISI_Li1EffLNS1K_9ScaleType4KindE0ELNS_15FloatRoundStyleE2ESI_EENS1_15EpilogueDefaultEEEEEvvEEEEvNT_6ParamsE,"aw",@nobits
	.sectionflags	@""
	.align	16
	.zero		1024


//--------------------- .nv.shared.reserved.0     --------------------------
	.section	.nv.shared.reserved.0,"aw",@nobits
	.weak		__nv_reservedSMEM_offset_0_alias
	.size		__nv_reservedSMEM_offset_0_alias, 0, 0
	.other		__nv_reservedSMEM_offset_0_alias,@"STO_CUDA_RESERVED_SHARED STV_DEFAULT"
__nv_reservedSMEM_offset_0_alias:
	.zero		0


//--------------------- .nv.global                --------------------------
	.section	.nv.global,"aw",@nobits
.nv.global:
	.type		_ZN39_INTERNAL_b7ee7de8_4_k_cu_d65cad6c_38584cute1_E,@object
	.size		_ZN39_INTERNAL_b7ee7de8_4_k_cu_d65cad6c_38584cute1_E,(_ZN39_INTERNAL_b7ee7de8_4_k_cu_d65cad6c_38584cuda3std3__45__cpo6cbeginE - _ZN39_INTERNAL_b7ee7de8_4_k_cu_d65cad6c_38584cute1_E)
_ZN39_INTERNAL_b7ee7de8_4_k_cu_d65cad6c_38584cute1_E:
	.zero		1
	.type		_ZN39_INTERNAL_b7ee7de8_4_k_cu_d65cad6c_38584cuda3std3__45__cpo6cbeginE,@object
	.size		_ZN39_INTERNAL_b7ee7de8_4_k_cu_d65cad6c_38584cuda3std3__45__cpo6cbeginE,(_ZN39_INTERNAL_b7ee7de8_4_k_cu_d65cad6c_38584cuda3std3__48in_placeE - _ZN39_INTERNAL_b7ee7de8_4_k_cu_d65cad6c_38584cuda3std3__45__cpo6cbeginE)
_ZN39_INTERNAL_b7ee7de8_4_k_cu_d65cad6c_38584cuda3std3__45__cpo6cbeginE:
	.zero		1
	.type		_ZN39_INTERNAL_b7ee7de8_4_k_cu_d65cad6c_38584cuda3std3__48in_placeE,@object
	.size		_ZN39_INTERNAL_b7ee7de8_4_k_cu_d65cad6c_38584cuda3std3__48in_placeE,(_ZN39_INTERNAL_b7ee7de8_4_k_cu_d65cad6c_38584cuda3std6ranges3__45__cpo9iter_moveE - _ZN39_INTERNAL_b7ee7de8_4_k_cu_d65cad6c_38584cuda3std3__48in_placeE)
_ZN39_INTERNAL_b7ee7de8_4_k_cu_d65cad6c_38584cuda3std3__48in_placeE:
	.zero		1
	.type		_ZN39_INTERNAL_b7ee7de8_4_k_cu_d65cad6c_38584cuda3std6ranges3__45__cpo9iter_moveE,@object
	.size		_ZN39_INTERNAL_b7ee7de8_4_k_cu_d65cad6c_38584cuda3std6ranges3__45__cpo9iter_moveE,(_ZN39_INTERNAL_b7ee7de8_4_k_cu_d65cad6c_38584cuda3std3__45__cpo5beginE - _ZN39_INTERNAL_b7ee7de8_4_k_cu_d65cad6c_38584cuda3std6ranges3__45__cpo9iter_moveE)
_ZN39_INTERNAL_b7ee7de8_4_k_cu_d65cad6c_38584cuda3std6ranges3__45__cpo9iter_moveE:
	.zero		1
	.type		_ZN39_INTERNAL_b7ee7de8_4_k_cu_d65cad6c_38584cuda3std3__45__cpo5beginE,@object
	.size		_ZN39_INTERNAL_b7ee7de8_4_k_cu_d65cad6c_38584cuda3std3__45__cpo5beginE,(_ZN39_INTERNAL_b7ee7de8_4_k_cu_d65cad6c_38584cuda3std3__441_GLOBAL__N__b7ee7de8_4_k_cu_d65cad6c_38586ignoreE - _ZN39_INTERNAL_b7ee7de8_4_k_cu_d65cad6c_38584cuda3std3__45__cpo5beginE)
_ZN39_INTERNAL_b7ee7de8_4_k_cu_d65cad6c_38584cuda3std3__45__cpo5beginE:
	.zero		1
	.type		_ZN39_INTERNAL_b7ee7de8_4_k_cu_d65cad6c_38584cuda3std3__441_GLOBAL__N__b7ee7de8_4_k_cu_d65cad6c_38586ignoreE,@object
	.size		_ZN39_INTERNAL_b7ee7de8_4_k_cu_d65cad6c_38584cuda3std3__441_GLOBAL__N__b7ee7de8_4_k_cu_d65cad6c_38586ignoreE,(_ZN39_INTERNAL_b7ee7de8_4_k_cu_d65cad6c_38584cute7productE - _ZN39_INTERNAL_b7ee7de8_4_k_cu_d65cad6c_38584cuda3std3__441_GLOBAL__N__b7ee7de8_4_k_cu_d65cad6c_38586ignoreE)
_ZN39_INTERNAL_b7ee7de8_4_k_cu_d65cad6c_38584cuda3std3__441_GLOBAL__N__b7ee7de8_4_k_cu_d65cad6c_38586ignoreE:
	.zero		1
	.type		_ZN39_INTERNAL_b7ee7de8_4_k_cu_d65cad6c_38584cute7productE,@object
	.size		_ZN39_INTERNAL_b7ee7de8_4_k_cu_d65cad6c_38584cute7productE,(_ZN39_INTERNAL_b7ee7de8_4_k_cu_d65cad6c_38584cuda3std3__45__cpo3endE - _ZN39_INTERNAL_b7ee7de8_4_k_cu_d65cad6c_38584cute7productE)
_ZN39_INTERNAL_b7ee7de8_4_k_cu_d65cad6c_38584cute7productE:
	.zero		1
	.type		_ZN39_INTERNAL_b7ee7de8_4_k_cu_d65cad6c_38584cuda3std3__45__cpo3endE,@object
	.size		_ZN39_INTERNAL_b7ee7de8_4_k_cu_d65cad6c_38584cuda3std3__45__cpo3endE,(_ZN39_INTERNAL_b7ee7de8_4_k_cu_d65cad6c_38584cuda3std3__419piecewise_constructE - _ZN39_INTERNAL_b7ee7de8_4_k_cu_d65cad6c_38584cuda3std3__45__cpo3endE)
_ZN39_INTERNAL_b7ee7de8_4_k_cu_d65cad6c_38584cuda3std3__45__cpo3endE:
	.zero		1
	.type		_ZN39_INTERNAL_b7ee7de8_4_k_cu_d65cad6c_38584cuda3std3__419piecewise_constructE,@object
	.size		_ZN39_INTERNAL_b7ee7de8_4_k_cu_d65cad6c_38584cuda3std3__419piecewise_constructE,(_ZN39_INTERNAL_b7ee7de8_4_k_cu_d65cad6c_38584cuda3std3__45__cpo4cendE - _ZN39_INTERNAL_b7ee7de8_4_k_cu_d65cad6c_38584cuda3std3__419piecewise_constructE)
_ZN39_INTERNAL_b7ee7de8_4_k_cu_d65cad6c_38584cuda3std3__419piecewise_constructE:
	.zero		1
	.type		_ZN39_INTERNAL_b7ee7de8_4_k_cu_d65cad6c_38584cuda3std3__45__cpo4cendE,@object
	.size		_ZN39_INTERNAL_b7ee7de8_4_k_cu_d65cad6c_38584cuda3std3__45__cpo4cendE,(_ZN39_INTERNAL_b7ee7de8_4_k_cu_d65cad6c_38584cuda3std6ranges3__45__cpo4swapE - _ZN39_INTERNAL_b7ee7de8_4_k_cu_d65cad6c_38584cuda3std3__45__cpo4cendE)
_ZN39_INTERNAL_b7ee7de8_4_k_cu_d65cad6c_38584cuda3std3__45__cpo4cendE:
	.zero		1
	.type		_ZN39_INTERNAL_b7ee7de8_4_k_cu_d65cad6c_38584cuda3std6ranges3__45__cpo4swapE,@object
	.size		_ZN39_INTERNAL_b7ee7de8_4_k_cu_d65cad6c_38584cuda3std6ranges3__45__cpo4swapE,(.L_8 - _ZN39_INTERNAL_b7ee7de8_4_k_cu_d65cad6c_38584cuda3std6ranges3__45__cpo4swapE)
_ZN39_INTERNAL_b7ee7de8_4_k_cu_d65cad6c_38584cuda3std6ranges3__45__cpo4swapE:
	.zero		1
.L_8:


//--------------------- .nv.constant0._ZN7cutlass13device_kernelINS_4gemm6kernel13GemmUniversalIN4cute5tupleIJiiiiEEENS1_10collective13CollectiveMmaINS1_34MainloopSm90TmaGmmaWarpSpecializedILi4ENS5_IJNS4_1CILi2EEENSA_ILi1EEESC_EEENS1_35KernelTmaWarpSpecializedCooperativeEEENS5_IJNSA_ILi128EEESG_SG_EEENS_6half_tENS5_IJlSC_lEEESI_SJ_NS4_8TiledMMAINS4_8MMA_AtomIJNS4_4SM904GMMA26MMA_64x128x16_F32F16F16_SSILNSN_5MajorE0ELSP_0ELNSN_7ScaleInE1ELSQ_1EEEEEENS4_6LayoutISD_NS5_IJSC_NSA_ILi0EEESU_EEEEENS5_IJNS4_10UnderscoreESX_SX_EEEEENS4_13SM90_TMA_LOADENS4_14ComposedLayoutINS4_7SwizzleILi3ELi4ELi3EEENS4_18smem_ptr_flag_bitsILi16EEENST_INS5_IJNSA_ILi8EEENSA_ILi64EEEEEENS5_IJS17_SC_EEEEEEEvNS4_8identityENS4_23SM90_TMA_LOAD_MULTICASTES1B_vS1C_EENS_8epilogue10collective6detail29Sm90TmaWarpSpecializedAdapterINS1G_15DefaultEpilogueISI_SJ_SJ_NS1F_6thread17LinearCombinationISI_Li1EffLNS1K_9ScaleType4KindE0ELNS_15FloatRoundStyleE2ESI_EENS1_15EpilogueDefaultEEEEEvvEEEEvNT_6ParamsE --------------------------
	.section	.nv.constant0._ZN7cutlass13device_kernelINS_4gemm6kernel13GemmUniversalIN4cute5tupleIJiiiiEEENS1_10collective13CollectiveMmaINS1_34MainloopSm90TmaGmmaWarpSpecializedILi4ENS5_IJNS4_1CILi2EEENSA_ILi1EEESC_EEENS1_35KernelTmaWarpSpecializedCooperativeEEENS5_IJNSA_ILi128EEESG_SG_EEENS_6half_tENS5_IJlSC_lEEESI_SJ_NS4_8TiledMMAINS4_8MMA_AtomIJNS4_4SM904GMMA26MMA_64x128x16_F32F16F16_SSILNSN_5MajorE0ELSP_0ELNSN_7ScaleInE1ELSQ_1EEEEEENS4_6LayoutISD_NS5_IJSC_NSA_ILi0EEESU_EEEEENS5_IJNS4_10UnderscoreESX_SX_EEEEENS4_13SM90_TMA_LOADENS4_14ComposedLayoutINS4_7SwizzleILi3ELi4ELi3EEENS4_18smem_ptr_flag_bitsILi16EEENST_INS5_IJNSA_ILi8EEENSA_ILi64EEEEEENS5_IJS17_SC_EEEEEEEvNS4_8identityENS4_23SM90_TMA_LOAD_MULTICASTES1B_vS1C_EENS_8epilogue10collective6detail29Sm90TmaWarpSpecializedAdapterINS1G_15DefaultEpilogueISI_SJ_SJ_NS1F_6thread17LinearCombinationISI_Li1EffLNS1K_9ScaleType4KindE0ELNS_15FloatRoundStyleE2ESI_EENS1_15EpilogueDefaultEEEEEvvEEEEvNT_6ParamsE,"a",@progbits
	.sectionflags	@""
	.align	4
.nv.constant0._ZN7cutlass13device_kernelINS_4gemm6kernel13GemmUniversalIN4cute5tupleIJiiiiEEENS1_10collective13CollectiveMmaINS1_34MainloopSm90TmaGmmaWarpSpecializedILi4ENS5_IJNS4_1CILi2EEENSA_ILi1EEESC_EEENS1_35KernelTmaWarpSpecializedCooperativeEEENS5_IJNSA_ILi128EEESG_SG_EEENS_6half_tENS5_IJlSC_lEEESI_SJ_NS4_8TiledMMAINS4_8MMA_AtomIJNS4_4SM904GMMA26MMA_64x128x16_F32F16F16_SSILNSN_5MajorE0ELSP_0ELNSN_7ScaleInE1ELSQ_1EEEEEENS4_6LayoutISD_NS5_IJSC_NSA_ILi0EEESU_EEEEENS5_IJNS4_10UnderscoreESX_SX_EEEEENS4_13SM90_TMA_LOADENS4_14ComposedLayoutINS4_7SwizzleILi3ELi4ELi3EEENS4_18smem_ptr_flag_bitsILi16EEENST_INS5_IJNSA_ILi8EEENSA_ILi64EEEEEENS5_IJS17_SC_EEEEEEEvNS4_8identityENS4_23SM90_TMA_LOAD_MULTICASTES1B_vS1C_EENS_8epilogue10collective6detail29Sm90TmaWarpSpecializedAdapterINS1G_15DefaultEpilogueISI_SJ_SJ_NS1F_6thread17LinearCombinationISI_Li1EffLNS1K_9ScaleType4KindE0ELNS_15FloatRoundStyleE2ESI_EENS1_15EpilogueDefaultEEEEEvvEEEEvNT_6ParamsE:
	.zero		1664


//--------------------- SYMBOLS --------------------------

	.type		.nv.reservedSmem.offset0,@object
	.size		.nv.reservedSmem.offset0,0x4
	.type		__assertfail,@function
